// Copyright (c) 2024, Jay Shah, Ganesh Bikshandi, Ying Zhang, Vijay Thakkar, Pradeep Ramani, Tri Dao.
// Splitting the different template instantiations to different files to speed up compilation.
// This file is auto-generated. See "generate_kernels.py"

#include "flash_fwd_launch_template.h"

#ifndef FLASHATTENTION_DISABLE_HDIM192
template void run_mha_fwd_<90, cutlass::half_t, 192, 192, true, false, false, true>(Flash_fwd_params &params, cudaStream_t stream);
#endif


// ===== COMPILED SASS (sm_103a) =====

	.target	sm_103a

	.elftype	@"ET_EXEC"


//--------------------- .note.nv.tkinfo           --------------------------
	.section	.note.nv.tkinfo,"",@"SHT_NOTE"
	.sectionflags	@"SHF_NOTE_NV_TKINFO"
	.tkinfo
        /*0018*/ 	.word	0x00000002
        /*0030*/ 	.string	""
        /*0030*/ 	.string	"ptxas"
        /*0030*/ 	.string	"Cuda compilation tools, release 13.0, V13.0.88"
        /*0030*/ 	.string	"Build cuda_13.0.r13.0/compiler.36424714_0"
        /*0030*/ 	.string	"-arch sm_103a -m 64 "



//--------------------- .note.nv.cuinfo           --------------------------
	.section	.note.nv.cuinfo,"",@"SHT_NOTE"
	.sectionflags	@"SHF_NOTE_NV_CUINFO"
        /*0018*/ 	.short	0x0002
        /*001a*/ 	.short	0x0067
        /*001c*/ 	.short	0x0082
	.zero		2


//--------------------- .nv.info                  --------------------------
	.section	.nv.info,"",@"SHT_CUDA_INFO"
	.align	4


	//----- nvinfo : EIATTR_REGCOUNT
	.align		4
        /*0000*/ 	.byte	0x04, 0x2f
        /*0002*/ 	.short	(.L_12 - .L_11)
	.align		4
.L_11:
        /*0004*/ 	.word	index@(_ZN7cutlass13device_kernelIN5flash11enable_sm90INS1_16FlashAttnFwdSm90INS1_25CollectiveMainloopFwdSm90ILi2EN4cute5tupleIJNS5_1CILi1EEES8_S8_EEENS6_IJNS7_ILi128EEENS7_ILi112EEENS7_ILi192EEEEEELi192ENS_6half_tEfNS_4arch4Sm90ELb1ELb0ELb0ELb1ELb0ELb1ELb0ELb1ELb1ELb1ELb1ELb0EEENS1_21CollectiveEpilogueFwdINS6_IJSA_SC_SB_EEES9_SE_SG_Li256ELb1ELb1ELb1ELb0EEENS1_36VarlenDynamicPersistentTileSchedulerILi128ELi112ELi256ELi128ELb1ELb1ELb1ELb1ELb1ELb1EEEEEEEEEvNT_6ParamsE)
        /*0008*/ 	.word	0x00000004


	//----- nvinfo : EIATTR_FRAME_SIZE
	.align		4
.L_12:
        /*000c*/ 	.byte	0x04, 0x11
        /*000e*/ 	.short	(.L_14 - .L_13)
	.align		4
.L_13:
        /*0010*/ 	.word	index@(_ZN7cutlass13device_kernelIN5flash11enable_sm90INS1_16FlashAttnFwdSm90INS1_25CollectiveMainloopFwdSm90ILi2EN4cute5tupleIJNS5_1CILi1EEES8_S8_EEENS6_IJNS7_ILi128EEENS7_ILi112EEENS7_ILi192EEEEEELi192ENS_6half_tEfNS_4arch4Sm90ELb1ELb0ELb0ELb1ELb0ELb1ELb0ELb1ELb1ELb1ELb1ELb0EEENS1_21CollectiveEpilogueFwdINS6_IJSA_SC_SB_EEES9_SE_SG_Li256ELb1ELb1ELb1ELb0EEENS1_36VarlenDynamicPersistentTileSchedulerILi128ELi112ELi256ELi128ELb1ELb1ELb1ELb1ELb1ELb1EEEEEEEEEvNT_6ParamsE)
        /*0014*/ 	.word	0x00000000


	//----- nvinfo : EIATTR_REGCOUNT
	.align		4
.L_14:
        /*0018*/ 	.byte	0x04, 0x2f
        /*001a*/ 	.short	(.L_16 - .L_15)
	.align		4
.L_15:
        /*001c*/ 	.word	index@(_ZN7cutlass13device_kernelIN5flash11enable_sm90INS1_16FlashAttnFwdSm90INS1_25CollectiveMainloopFwdSm90ILi2EN4cute5tupleIJNS5_1CILi1EEES8_S8_EEENS6_IJNS7_ILi128EEENS7_ILi112EEENS7_ILi192EEEEEELi192ENS_6half_tEfNS_4arch4Sm90ELb1ELb0ELb0ELb1ELb0ELb0ELb0ELb1ELb1ELb1ELb1ELb0EEENS1_21CollectiveEpilogueFwdINS6_IJSA_SC_SB_EEES9_SE_SG_Li256ELb1ELb1ELb1ELb0EEENS1_36VarlenDynamicPersistentTileSchedulerILi128ELi112ELi256ELi128ELb1ELb1ELb1ELb1ELb1ELb1EEEEEEEEEvNT_6ParamsE)
        /*0020*/ 	.word	0x00000004


	//----- nvinfo : EIATTR_FRAME_SIZE
	.align		4
.L_16:
        /*0024*/ 	.byte	0x04, 0x11
        /*0026*/ 	.short	(.L_18 - .L_17)
	.align		4
.L_17:
        /*0028*/ 	.word	index@(_ZN7cutlass13device_kernelIN5flash11enable_sm90INS1_16FlashAttnFwdSm90INS1_25CollectiveMainloopFwdSm90ILi2EN4cute5tupleIJNS5_1CILi1EEES8_S8_EEENS6_IJNS7_ILi128EEENS7_ILi112EEENS7_ILi192EEEEEELi192ENS_6half_tEfNS_4arch4Sm90ELb1ELb0ELb0ELb1ELb0ELb0ELb0ELb1ELb1ELb1ELb1ELb0EEENS1_21CollectiveEpilogueFwdINS6_IJSA_SC_SB_EEES9_SE_SG_Li256ELb1ELb1ELb1ELb0EEENS1_36VarlenDynamicPersistentTileSchedulerILi128ELi112ELi256ELi128ELb1ELb1ELb1ELb1ELb1ELb1EEEEEEEEEvNT_6ParamsE)
        /*002c*/ 	.word	0x00000000


	//----- nvinfo : EIATTR_REGCOUNT
	.align		4
.L_18:
        /*0030*/ 	.byte	0x04, 0x2f
        /*0032*/ 	.short	(.L_20 - .L_19)
	.align		4
.L_19:
        /*0034*/ 	.word	index@(_ZN7cutlass13device_kernelIN5flash11enable_sm90INS1_16FlashAttnFwdSm90INS1_25CollectiveMainloopFwdSm90ILi2EN4cute5tupleIJNS5_1CILi1EEES8_S8_EEENS6_IJNS7_ILi128EEENS7_ILi112EEENS7_ILi192EEEEEELi192ENS_6half_tEfNS_4arch4Sm90ELb1ELb0ELb0ELb0ELb0ELb0ELb0ELb1ELb1ELb1ELb1ELb0EEENS1_21CollectiveEpilogueFwdINS6_IJSA_SC_SB_EEES9_SE_SG_Li256ELb0ELb1ELb1ELb0EEENS1_19SingleTileSchedulerILb0ELb1ELb1ELi128EEEEEEEEEvNT_6ParamsE)
        /*0038*/ 	.word	0x00000004


	//----- nvinfo : EIATTR_FRAME_SIZE
	.align		4
.L_20:
        /*003c*/ 	.byte	0x04, 0x11
        /*003e*/ 	.short	(.L_22 - .L_21)
	.align		4
.L_21:
        /*0040*/ 	.word	index@(_ZN7cutlass13device_kernelIN5flash11enable_sm90INS1_16FlashAttnFwdSm90INS1_25CollectiveMainloopFwdSm90ILi2EN4cute5tupleIJNS5_1CILi1EEES8_S8_EEENS6_IJNS7_ILi128EEENS7_ILi112EEENS7_ILi192EEEEEELi192ENS_6half_tEfNS_4arch4Sm90ELb1ELb0ELb0ELb0ELb0ELb0ELb0ELb1ELb1ELb1ELb1ELb0EEENS1_21CollectiveEpilogueFwdINS6_IJSA_SC_SB_EEES9_SE_SG_Li256ELb0ELb1ELb1ELb0EEENS1_19SingleTileSchedulerILb0ELb1ELb1ELi128EEEEEEEEEvNT_6ParamsE)
        /*0044*/ 	.word	0x00000000


	//----- nvinfo : EIATTR_REGCOUNT
	.align		4
.L_22:
        /*0048*/ 	.byte	0x04, 0x2f
        /*004a*/ 	.short	(.L_24 - .L_23)
	.align		4
.L_23:
        /*004c*/ 	.word	index@(_ZN7cutlass13device_kernelIN5flash11enable_sm90INS1_16FlashAttnFwdSm90INS1_25CollectiveMainloopFwdSm90ILi2EN4cute5tupleIJNS5_1CILi1EEES8_S8_EEENS6_IJNS7_ILi128EEENS7_ILi96EEENS7_ILi192EEEEEELi192ENS_6half_tEfNS_4arch4Sm90ELb0ELb1ELb0ELb1ELb0ELb1ELb0ELb1ELb1ELb1ELb1ELb0EEENS1_21CollectiveEpilogueFwdINS6_IJSA_SC_SB_EEES9_SE_SG_Li256ELb1ELb1ELb1ELb0EEENS1_36VarlenDynamicPersistentTileSchedulerILi128ELi96ELi256ELi128ELb1ELb1ELb1ELb1ELb0ELb1EEEEEEEEEvNT_6ParamsE)
        /*0050*/ 	.word	0x00000004


	//----- nvinfo : EIATTR_FRAME_SIZE
	.align		4
.L_24:
        /*0054*/ 	.byte	0x04, 0x11
        /*0056*/ 	.short	(.L_26 - .L_25)
	.align		4
.L_25:
        /*0058*/ 	.word	index@(_ZN7cutlass13device_kernelIN5flash11enable_sm90INS1_16FlashAttnFwdSm90INS1_25CollectiveMainloopFwdSm90ILi2EN4cute5tupleIJNS5_1CILi1EEES8_S8_EEENS6_IJNS7_ILi128EEENS7_ILi96EEENS7_ILi192EEEEEELi192ENS_6half_tEfNS_4arch4Sm90ELb0ELb1ELb0ELb1ELb0ELb1ELb0ELb1ELb1ELb1ELb1ELb0EEENS1_21CollectiveEpilogueFwdINS6_IJSA_SC_SB_EEES9_SE_SG_Li256ELb1ELb1ELb1ELb0EEENS1_36VarlenDynamicPersistentTileSchedulerILi128ELi96ELi256ELi128ELb1ELb1ELb1ELb1ELb0ELb1EEEEEEEEEvNT_6ParamsE)
        /*005c*/ 	.word	0x00000000


	//----- nvinfo : EIATTR_REGCOUNT
	.align		4
.L_26:
        /*0060*/ 	.byte	0x04, 0x2f
        /*0062*/ 	.short	(.L_28 - .L_27)
	.align		4
.L_27:
        /*0064*/ 	.word	index@(_ZN7cutlass13device_kernelIN5flash11enable_sm90INS1_16FlashAttnFwdSm90INS1_25CollectiveMainloopFwdSm90ILi2EN4cute5tupleIJNS5_1CILi1EEES8_S8_EEENS6_IJNS7_ILi128EEENS7_ILi96EEENS7_ILi192EEEEEELi192ENS_6half_tEfNS_4arch4Sm90ELb0ELb1ELb0ELb1ELb0ELb0ELb0ELb1ELb1ELb1ELb1ELb0EEENS1_21CollectiveEpilogueFwdINS6_IJSA_SC_SB_EEES9_SE_SG_Li256ELb1ELb1ELb1ELb0EEENS1_36VarlenDynamicPersistentTileSchedulerILi128ELi96ELi256ELi128ELb1ELb1ELb1ELb1ELb0ELb1EEEEEEEEEvNT_6ParamsE)
        /*0068*/ 	.word	0x00000004


	//----- nvinfo : EIATTR_FRAME_SIZE
	.align		4
.L_28:
        /*006c*/ 	.byte	0x04, 0x11
        /*006e*/ 	.short	(.L_30 - .L_29)
	.align		4
.L_29:
        /*0070*/ 	.word	index@(_ZN7cutlass13device_kernelIN5flash11enable_sm90INS1_16FlashAttnFwdSm90INS1_25CollectiveMainloopFwdSm90ILi2EN4cute5tupleIJNS5_1CILi1EEES8_S8_EEENS6_IJNS7_ILi128EEENS7_ILi96EEENS7_ILi192EEEEEELi192ENS_6half_tEfNS_4arch4Sm90ELb0ELb1ELb0ELb1ELb0ELb0ELb0ELb1ELb1ELb1ELb1ELb0EEENS1_21CollectiveEpilogueFwdINS6_IJSA_SC_SB_EEES9_SE_SG_Li256ELb1ELb1ELb1ELb0EEENS1_36VarlenDynamicPersistentTileSchedulerILi128ELi96ELi256ELi128ELb1ELb1ELb1ELb1ELb0ELb1EEEEEEEEEvNT_6ParamsE)
        /*0074*/ 	.word	0x00000000


	//----- nvinfo : EIATTR_REGCOUNT
	.align		4
.L_30:
        /*0078*/ 	.byte	0x04, 0x2f
        /*007a*/ 	.short	(.L_32 - .L_31)
	.align		4
.L_31:
        /*007c*/ 	.word	index@(_ZN7cutlass13device_kernelIN5flash11enable_sm90INS1_16FlashAttnFwdSm90INS1_25CollectiveMainloopFwdSm90ILi2EN4cute5tupleIJNS5_1CILi1EEES8_S8_EEENS6_IJNS7_ILi128EEENS7_ILi96EEENS7_ILi192EEEEEELi192ENS_6half_tEfNS_4arch4Sm90ELb0ELb1ELb0ELb0ELb0ELb0ELb0ELb1ELb1ELb1ELb1ELb0EEENS1_21CollectiveEpilogueFwdINS6_IJSA_SC_SB_EEES9_SE_SG_Li256ELb0ELb1ELb1ELb0EEENS1_19SingleTileSchedulerILb0ELb1ELb1ELi128EEEEEEEEEvNT_6ParamsE)
        /*0080*/ 	.word	0x00000004


	//----- nvinfo : EIATTR_FRAME_SIZE
	.align		4
.L_32:
        /*0084*/ 	.byte	0x04, 0x11
        /*0086*/ 	.short	(.L_34 - .L_33)
	.align		4
.L_33:
        /*0088*/ 	.word	index@(_ZN7cutlass13device_kernelIN5flash11enable_sm90INS1_16FlashAttnFwdSm90INS1_25CollectiveMainloopFwdSm90ILi2EN4cute5tupleIJNS5_1CILi1EEES8_S8_EEENS6_IJNS7_ILi128EEENS7_ILi96EEENS7_ILi192EEEEEELi192ENS_6half_tEfNS_4arch4Sm90ELb0ELb1ELb0ELb0ELb0ELb0ELb0ELb1ELb1ELb1ELb1ELb0EEENS1_21CollectiveEpilogueFwdINS6_IJSA_SC_SB_EEES9_SE_SG_Li256ELb0ELb1ELb1ELb0EEENS1_19SingleTileSchedulerILb0ELb1ELb1ELi128EEEEEEEEEvNT_6ParamsE)
        /*008c*/ 	.word	0x00000000


	//----- nvinfo : EIATTR_REGCOUNT
	.align		4
.L_34:
        /*0090*/ 	.byte	0x04, 0x2f
        /*0092*/ 	.short	(.L_36 - .L_35)
	.align		4
.L_35:
        /*0094*/ 	.word	index@(_ZN7cutlass13device_kernelIN5flash11enable_sm90INS1_16FlashAttnFwdSm90INS1_25CollectiveMainloopFwdSm90ILi2EN4cute5tupleIJNS5_1CILi1EEES8_S8_EEENS6_IJNS7_ILi128EEENS7_ILi112EEENS7_ILi192EEEEEELi192ENS_6half_tEfNS_4arch4Sm90ELb0ELb0ELb0ELb1ELb0ELb1ELb0ELb1ELb1ELb1ELb1ELb0EEENS1_21CollectiveEpilogueFwdINS6_IJSA_SC_SB_EEES9_SE_SG_Li256ELb1ELb1ELb1ELb0EEENS1_36VarlenDynamicPersistentTileSchedulerILi128ELi112ELi256ELi128ELb1ELb1ELb1ELb0ELb1ELb1EEEEEEEEEvNT_6ParamsE)
        /*0098*/ 	.word	0x00000004


	//----- nvinfo : EIATTR_FRAME_SIZE
	.align		4
.L_36:
        /*009c*/ 	.byte	0x04, 0x11
        /*009e*/ 	.short	(.L_38 - .L_37)
	.align		4
.L_37:
        /*00a0*/ 	.word	index@(_ZN7cutlass13device_kernelIN5flash11enable_sm90INS1_16FlashAttnFwdSm90INS1_25CollectiveMainloopFwdSm90ILi2EN4cute5tupleIJNS5_1CILi1EEES8_S8_EEENS6_IJNS7_ILi128EEENS7_ILi112EEENS7_ILi192EEEEEELi192ENS_6half_tEfNS_4arch4Sm90ELb0ELb0ELb0ELb1ELb0ELb1ELb0ELb1ELb1ELb1ELb1ELb0EEENS1_21CollectiveEpilogueFwdINS6_IJSA_SC_SB_EEES9_SE_SG_Li256ELb1ELb1ELb1ELb0EEENS1_36VarlenDynamicPersistentTileSchedulerILi128ELi112ELi256ELi128ELb1ELb1ELb1ELb0ELb1ELb1EEEEEEEEEvNT_6ParamsE)
        /*00a4*/ 	.word	0x00000000


	//----- nvinfo : EIATTR_REGCOUNT
	.align		4
.L_38:
        /*00a8*/ 	.byte	0x04, 0x2f
        /*00aa*/ 	.short	(.L_40 - .L_39)
	.align		4
.L_39:
        /*00ac*/ 	.word	index@(_ZN7cutlass13device_kernelIN5flash11enable_sm90INS1_16FlashAttnFwdSm90INS1_25CollectiveMainloopFwdSm90ILi2EN4cute5tupleIJNS5_1CILi1EEES8_S8_EEENS6_IJNS7_ILi128EEENS7_ILi112EEENS7_ILi192EEEEEELi192ENS_6half_tEfNS_4arch4Sm90ELb0ELb0ELb0ELb1ELb0ELb0ELb0ELb1ELb1ELb1ELb1ELb0EEENS1_21CollectiveEpilogueFwdINS6_IJSA_SC_SB_EEES9_SE_SG_Li256ELb1ELb1ELb1ELb0EEENS1_36VarlenDynamicPersistentTileSchedulerILi128ELi112ELi256ELi128ELb1ELb1ELb1ELb0ELb1ELb1EEEEEEEEEvNT_6ParamsE)
        /*00b0*/ 	.word	0x00000004


	//----- nvinfo : EIATTR_FRAME_SIZE
	.align		4
.L_40:
        /*00b4*/ 	.byte	0x04, 0x11
        /*00b6*/ 	.short	(.L_42 - .L_41)
	.align		4
.L_41:
        /*00b8*/ 	.word	index@(_ZN7cutlass13device_kernelIN5flash11enable_sm90INS1_16FlashAttnFwdSm90INS1_25CollectiveMainloopFwdSm90ILi2EN4cute5tupleIJNS5_1CILi1EEES8_S8_EEENS6_IJNS7_ILi128EEENS7_ILi112EEENS7_ILi192EEEEEELi192ENS_6half_tEfNS_4arch4Sm90ELb0ELb0ELb0ELb1ELb0ELb0ELb0ELb1ELb1ELb1ELb1ELb0EEENS1_21CollectiveEpilogueFwdINS6_IJSA_SC_SB_EEES9_SE_SG_Li256ELb1ELb1ELb1ELb0EEENS1_36VarlenDynamicPersistentTileSchedulerILi128ELi112ELi256ELi128ELb1ELb1ELb1ELb0ELb1ELb1EEEEEEEEEvNT_6ParamsE)
        /*00bc*/ 	.word	0x00000000


	//----- nvinfo : EIATTR_REGCOUNT
	.align		4
.L_42:
        /*00c0*/ 	.byte	0x04, 0x2f
        /*00c2*/ 	.short	(.L_44 - .L_43)
	.align		4
.L_43:
        /*00c4*/ 	.word	index@(_ZN7cutlass13device_kernelIN5flash11enable_sm90INS1_16FlashAttnFwdSm90INS1_25CollectiveMainloopFwdSm90ILi2EN4cute5tupleIJNS5_1CILi1EEES8_S8_EEENS6_IJNS7_ILi128EEENS7_ILi112EEENS7_ILi192EEEEEELi192ENS_6half_tEfNS_4arch4Sm90ELb0ELb0ELb0ELb0ELb0ELb0ELb0ELb1ELb1ELb1ELb1ELb0EEENS1_21CollectiveEpilogueFwdINS6_IJSA_SC_SB_EEES9_SE_SG_Li256ELb0ELb1ELb1ELb0EEENS1_19SingleTileSchedulerILb0ELb1ELb1ELi128EEEEEEEEEvNT_6ParamsE)
        /*00c8*/ 	.word	0x00000004


	//----- nvinfo : EIATTR_FRAME_SIZE
	.align		4
.L_44:
        /*00cc*/ 	.byte	0x04, 0x11
        /*00ce*/ 	.short	(.L_46 - .L_45)
	.align		4
.L_45:
        /*00d0*/ 	.word	index@(_ZN7cutlass13device_kernelIN5flash11enable_sm90INS1_16FlashAttnFwdSm90INS1_25CollectiveMainloopFwdSm90ILi2EN4cute5tupleIJNS5_1CILi1EEES8_S8_EEENS6_IJNS7_ILi128EEENS7_ILi112EEENS7_ILi192EEEEEELi192ENS_6half_tEfNS_4arch4Sm90ELb0ELb0ELb0ELb0ELb0ELb0ELb0ELb1ELb1ELb1ELb1ELb0EEENS1_21CollectiveEpilogueFwdINS6_IJSA_SC_SB_EEES9_SE_SG_Li256ELb0ELb1ELb1ELb0EEENS1_19SingleTileSchedulerILb0ELb1ELb1ELi128EEEEEEEEEvNT_6ParamsE)
        /*00d4*/ 	.word	0x00000000


	//----- nvinfo : EIATTR_MIN_STACK_SIZE
	.align		4
.L_46:
        /*00d8*/ 	.byte	0x04, 0x12
        /*00da*/ 	.short	(.L_48 - .L_47)
	.align		4
.L_47:
        /*00dc*/ 	.word	index@(_ZN7cutlass13device_kernelIN5flash11enable_sm90INS1_16FlashAttnFwdSm90INS1_25CollectiveMainloopFwdSm90ILi2EN4cute5tupleIJNS5_1CILi1EEES8_S8_EEENS6_IJNS7_ILi128EEENS7_ILi112EEENS7_ILi192EEEEEELi192ENS_6half_tEfNS_4arch4Sm90ELb0ELb0ELb0ELb0ELb0ELb0ELb0ELb1ELb1ELb1ELb1ELb0EEENS1_21CollectiveEpilogueFwdINS6_IJSA_SC_SB_EEES9_SE_SG_Li256ELb0ELb1ELb1ELb0EEENS1_19SingleTileSchedulerILb0ELb1ELb1ELi128EEEEEEEEEvNT_6ParamsE)
        /*00e0*/ 	.word	0x00000000


	//----- nvinfo : EIATTR_MIN_STACK_SIZE
	.align		4
.L_48:
        /*00e4*/ 	.byte	0x04, 0x12
        /*00e6*/ 	.short	(.L_50 - .L_49)
	.align		4
.L_49:
        /*00e8*/ 	.word	index@(_ZN7cutlass13device_kernelIN5flash11enable_sm90INS1_16FlashAttnFwdSm90INS1_25CollectiveMainloopFwdSm90ILi2EN4cute5tupleIJNS5_1CILi1EEES8_S8_EEENS6_IJNS7_ILi128EEENS7_ILi112EEENS7_ILi192EEEEEELi192ENS_6half_tEfNS_4arch4Sm90ELb0ELb0ELb0ELb1ELb0ELb0ELb0ELb1ELb1ELb1ELb1ELb0EEENS1_21CollectiveEpilogueFwdINS6_IJSA_SC_SB_EEES9_SE_SG_Li256ELb1ELb1ELb1ELb0EEENS1_36VarlenDynamicPersistentTileSchedulerILi128ELi112ELi256ELi128ELb1ELb1ELb1ELb0ELb1ELb1EEEEEEEEEvNT_6ParamsE)
        /*00ec*/ 	.word	0x00000000


	//----- nvinfo : EIATTR_MIN_STACK_SIZE
	.align		4
.L_50:
        /*00f0*/ 	.byte	0x04, 0x12
        /*00f2*/ 	.short	(.L_52 - .L_51)
	.align		4
.L_51:
        /*00f4*/ 	.word	index@(_ZN7cutlass13device_kernelIN5flash11enable_sm90INS1_16FlashAttnFwdSm90INS1_25CollectiveMainloopFwdSm90ILi2EN4cute5tupleIJNS5_1CILi1EEES8_S8_EEENS6_IJNS7_ILi128EEENS7_ILi112EEENS7_ILi192EEEEEELi192ENS_6half_tEfNS_4arch4Sm90ELb0ELb0ELb0ELb1ELb0ELb1ELb0ELb1ELb1ELb1ELb1ELb0EEENS1_21CollectiveEpilogueFwdINS6_IJSA_SC_SB_EEES9_SE_SG_Li256ELb1ELb1ELb1ELb0EEENS1_36VarlenDynamicPersistentTileSchedulerILi128ELi112ELi256ELi128ELb1ELb1ELb1ELb0ELb1ELb1EEEEEEEEEvNT_6ParamsE)
        /*00f8*/ 	.word	0x00000000


	//----- nvinfo : EIATTR_MIN_STACK_SIZE
	.align		4
.L_52:
        /*00fc*/ 	.byte	0x04, 0x12
        /*00fe*/ 	.short	(.L_54 - .L_53)
	.align		4
.L_53:
        /*0100*/ 	.word	index@(_ZN7cutlass13device_kernelIN5flash11enable_sm90INS1_16FlashAttnFwdSm90INS1_25CollectiveMainloopFwdSm90ILi2EN4cute5tupleIJNS5_1CILi1EEES8_S8_EEENS6_IJNS7_ILi128EEENS7_ILi96EEENS7_ILi192EEEEEELi192ENS_6half_tEfNS_4arch4Sm90ELb0ELb1ELb0ELb0ELb0ELb0ELb0ELb1ELb1ELb1ELb1ELb0EEENS1_21CollectiveEpilogueFwdINS6_IJSA_SC_SB_EEES9_SE_SG_Li256ELb0ELb1ELb1ELb0EEENS1_19SingleTileSchedulerILb0ELb1ELb1ELi128EEEEEEEEEvNT_6ParamsE)
        /*0104*/ 	.word	0x00000000


	//----- nvinfo : EIATTR_MIN_STACK_SIZE
	.align		4
.L_54:
        /*0108*/ 	.byte	0x04, 0x12
        /*010a*/ 	.short	(.L_56 - .L_55)
	.align		4
.L_55:
        /*010c*/ 	.word	index@(_ZN7cutlass13device_kernelIN5flash11enable_sm90INS1_16FlashAttnFwdSm90INS1_25CollectiveMainloopFwdSm90ILi2EN4cute5tupleIJNS5_1CILi1EEES8_S8_EEENS6_IJNS7_ILi128EEENS7_ILi96EEENS7_ILi192EEEEEELi192ENS_6half_tEfNS_4arch4Sm90ELb0ELb1ELb0ELb1ELb0ELb0ELb0ELb1ELb1ELb1ELb1ELb0EEENS1_21CollectiveEpilogueFwdINS6_IJSA_SC_SB_EEES9_SE_SG_Li256ELb1ELb1ELb1ELb0EEENS1_36VarlenDynamicPersistentTileSchedulerILi128ELi96ELi256ELi128ELb1ELb1ELb1ELb1ELb0ELb1EEEEEEEEEvNT_6ParamsE)
        /*0110*/ 	.word	0x00000000


	//----- nvinfo : EIATTR_MIN_STACK_SIZE
	.align		4
.L_56:
        /*0114*/ 	.byte	0x04, 0x12
        /*0116*/ 	.short	(.L_58 - .L_57)
	.align		4
.L_57:
        /*0118*/ 	.word	index@(_ZN7cutlass13device_kernelIN5flash11enable_sm90INS1_16FlashAttnFwdSm90INS1_25CollectiveMainloopFwdSm90ILi2EN4cute5tupleIJNS5_1CILi1EEES8_S8_EEENS6_IJNS7_ILi128EEENS7_ILi96EEENS7_ILi192EEEEEELi192ENS_6half_tEfNS_4arch4Sm90ELb0ELb1ELb0ELb1ELb0ELb1ELb0ELb1ELb1ELb1ELb1ELb0EEENS1_21CollectiveEpilogueFwdINS6_IJSA_SC_SB_EEES9_SE_SG_Li256ELb1ELb1ELb1ELb0EEENS1_36VarlenDynamicPersistentTileSchedulerILi128ELi96ELi256ELi128ELb1ELb1ELb1ELb1ELb0ELb1EEEEEEEEEvNT_6ParamsE)
        /*011c*/ 	.word	0x00000000


	//----- nvinfo : EIATTR_MIN_STACK_SIZE
	.align		4
.L_58:
        /*0120*/ 	.byte	0x04, 0x12
        /*0122*/ 	.short	(.L_60 - .L_59)
	.align		4
.L_59:
        /*0124*/ 	.word	index@(_ZN7cutlass13device_kernelIN5flash11enable_sm90INS1_16FlashAttnFwdSm90INS1_25CollectiveMainloopFwdSm90ILi2EN4cute5tupleIJNS5_1CILi1EEES8_S8_EEENS6_IJNS7_ILi128EEENS7_ILi112EEENS7_ILi192EEEEEELi192ENS_6half_tEfNS_4arch4Sm90ELb1ELb0ELb0ELb0ELb0ELb0ELb0ELb1ELb1ELb1ELb1ELb0EEENS1_21CollectiveEpilogueFwdINS6_IJSA_SC_SB_EEES9_SE_SG_Li256ELb0ELb1ELb1ELb0EEENS1_19SingleTileSchedulerILb0ELb1ELb1ELi128EEEEEEEEEvNT_6ParamsE)
        /*0128*/ 	.word	0x00000000


	//----- nvinfo : EIATTR_MIN_STACK_SIZE
	.align		4
.L_60:
        /*012c*/ 	.byte	0x04, 0x12
        /*012e*/ 	.short	(.L_62 - .L_61)
	.align		4
.L_61:
        /*0130*/ 	.word	index@(_ZN7cutlass13device_kernelIN5flash11enable_sm90INS1_16FlashAttnFwdSm90INS1_25CollectiveMainloopFwdSm90ILi2EN4cute5tupleIJNS5_1CILi1EEES8_S8_EEENS6_IJNS7_ILi128EEENS7_ILi112EEENS7_ILi192EEEEEELi192ENS_6half_tEfNS_4arch4Sm90ELb1ELb0ELb0ELb1ELb0ELb0ELb0ELb1ELb1ELb1ELb1ELb0EEENS1_21CollectiveEpilogueFwdINS6_IJSA_SC_SB_EEES9_SE_SG_Li256ELb1ELb1ELb1ELb0EEENS1_36VarlenDynamicPersistentTileSchedulerILi128ELi112ELi256ELi128ELb1ELb1ELb1ELb1ELb1ELb1EEEEEEEEEvNT_6ParamsE)
        /*0134*/ 	.word	0x00000000


	//----- nvinfo : EIATTR_MIN_STACK_SIZE
	.align		4
.L_62:
        /*0138*/ 	.byte	0x04, 0x12
        /*013a*/ 	.short	(.L_64 - .L_63)
	.align		4
.L_63:
        /*013c*/ 	.word	index@(_ZN7cutlass13device_kernelIN5flash11enable_sm90INS1_16FlashAttnFwdSm90INS1_25CollectiveMainloopFwdSm90ILi2EN4cute5tupleIJNS5_1CILi1EEES8_S8_EEENS6_IJNS7_ILi128EEENS7_ILi112EEENS7_ILi192EEEEEELi192ENS_6half_tEfNS_4arch4Sm90ELb1ELb0ELb0ELb1ELb0ELb1ELb0ELb1ELb1ELb1ELb1ELb0EEENS1_21CollectiveEpilogueFwdINS6_IJSA_SC_SB_EEES9_SE_SG_Li256ELb1ELb1ELb1ELb0EEENS1_36VarlenDynamicPersistentTileSchedulerILi128ELi112ELi256ELi128ELb1ELb1ELb1ELb1ELb1ELb1EEEEEEEEEvNT_6ParamsE)
        /*0140*/ 	.word	0x00000000
.L_64:


//--------------------- .nv.compat                --------------------------
	.section	.nv.compat,"",@"SHT_CUDA_COMPAT_INFO"
	.align	4
        /*0000*/ 	.byte	0x02, 0x09, 0x01, 0x00, 0x02, 0x02, 0x01, 0x00, 0x02, 0x05, 0x05, 0x00, 0x03, 0x07, 0x01, 0x01
        /*0010*/ 	.byte	0x02, 0x03, 0x00, 0x00, 0x02, 0x06, 0x01, 0x00, 0x04, 0x0b, 0x08, 0x00, 0x00, 0x00, 0x00, 0x00
        /*0020*/ 	.byte	0x00, 0x00, 0x00, 0x00


//--------------------- .nv.info._ZN7cutlass13device_kernelIN5flash11enable_sm90INS1_16FlashAttnFwdSm90INS1_25CollectiveMainloopFwdSm90ILi2EN4cute5tupleIJNS5_1CILi1EEES8_S8_EEENS6_IJNS7_ILi128EEENS7_ILi112EEENS7_ILi192EEEEEELi192ENS_6half_tEfNS_4arch4Sm90ELb0ELb0ELb0ELb0ELb0ELb0ELb0ELb1ELb1ELb1ELb1ELb0EEENS1_21CollectiveEpilogueFwdINS6_IJSA_SC_SB_EEES9_SE_SG_Li256ELb0ELb1ELb1ELb0EEENS1_19SingleTileSchedulerILb0ELb1ELb1ELi128EEEEEEEEEvNT_6ParamsE --------------------------
	.section	.nv.info._ZN7cutlass13device_kernelIN5flash11enable_sm90INS1_16FlashAttnFwdSm90INS1_25CollectiveMainloopFwdSm90ILi2EN4cute5tupleIJNS5_1CILi1EEES8_S8_EEENS6_IJNS7_ILi128EEENS7_ILi112EEENS7_ILi192EEEEEELi192ENS_6half_tEfNS_4arch4Sm90ELb0ELb0ELb0ELb0ELb0ELb0ELb0ELb1ELb1ELb1ELb1ELb0EEENS1_21CollectiveEpilogueFwdINS6_IJSA_SC_SB_EEES9_SE_SG_Li256ELb0ELb1ELb1ELb0EEENS1_19SingleTileSchedulerILb0ELb1ELb1ELi128EEEEEEEEEvNT_6ParamsE,"",@"SHT_CUDA_INFO"
	.sectionflags	@""
	.align	4


	//----- nvinfo : EIATTR_CUDA_API_VERSION
	.align		4
        /*0000*/ 	.byte	0x04, 0x37
        /*0002*/ 	.short	(.L_66 - .L_65)
.L_65:
        /*0004*/ 	.word	0x00000082


	//----- nvinfo : EIATTR_KPARAM_INFO
	.align		4
.L_66:
        /*0008*/ 	.byte	0x04, 0x17
        /*000a*/ 	.short	(.L_68 - .L_67)
.L_67:
        /*000c*/ 	.word	0x00000000
        /*0010*/ 	.short	0x0000
        /*0012*/ 	.short	0x0000
        /*0014*/ 	.byte	0x00, 0xf0, 0x01, 0x28


	//----- nvinfo : EIATTR_SPARSE_MMA_MASK
	.align		4
.L_68:
        /*0018*/ 	.byte	0x03, 0x50
        /*001a*/ 	.short	0x0000


	//----- nvinfo : EIATTR_MAXREG_COUNT
	.align		4
        /*001c*/ 	.byte	0x03, 0x1b
        /*001e*/ 	.short	0x00a8


	//----- nvinfo : EIATTR_MERCURY_ISA_VERSION
	.align		4
        /*0020*/ 	.byte	0x03, 0x5f
        /*0022*/ 	.short	0x0101


	//----- nvinfo : EIATTR_VRC_CTA_INIT_COUNT
	.align		4
        /*0024*/ 	.byte	0x02, 0x4a
	.zero		1
	.zero		1


	//----- nvinfo : EIATTR_EXIT_INSTR_OFFSETS
	.align		4
        /*0028*/ 	.byte	0x04, 0x1c
        /*002a*/ 	.short	(.L_70 - .L_69)


	//   ....[0]....
.L_69:
        /*002c*/ 	.word	0x00000010


	//----- nvinfo : EIATTR_MAX_THREADS
	.align		4
.L_70:
        /*0030*/ 	.byte	0x04, 0x05
        /*0032*/ 	.short	(.L_72 - .L_71)
.L_71:
        /*0034*/ 	.word	0x00000180
        /*0038*/ 	.word	0x00000001
        /*003c*/ 	.word	0x00000001


	//----- nvinfo : EIATTR_CBANK_PARAM_SIZE
	.align		4
.L_72:
        /*0040*/ 	.byte	0x03, 0x19
        /*0042*/ 	.short	0x0a00


	//----- nvinfo : EIATTR_PARAM_CBANK
	.align		4
        /*0044*/ 	.byte	0x04, 0x0a
        /*0046*/ 	.short	(.L_74 - .L_73)
	.align		4
.L_73:
        /*0048*/ 	.word	index@(.nv.constant0._ZN7cutlass13device_kernelIN5flash11enable_sm90INS1_16FlashAttnFwdSm90INS1_25CollectiveMainloopFwdSm90ILi2EN4cute5tupleIJNS5_1CILi1EEES8_S8_EEENS6_IJNS7_ILi128EEENS7_ILi112EEENS7_ILi192EEEEEELi192ENS_6half_tEfNS_4arch4Sm90ELb0ELb0ELb0ELb0ELb0ELb0ELb0ELb1ELb1ELb1ELb1ELb0EEENS1_21CollectiveEpilogueFwdINS6_IJSA_SC_SB_EEES9_SE_SG_Li256ELb0ELb1ELb1ELb0EEENS1_19SingleTileSchedulerILb0ELb1ELb1ELi128EEEEEEEEEvNT_6ParamsE)
        /*004c*/ 	.short	0x0380
        /*004e*/ 	.short	0x0a00


	//----- nvinfo : EIATTR_SW_WAR
	.align		4
.L_74:
        /*0050*/ 	.byte	0x04, 0x36
        /*0052*/ 	.short	(.L_76 - .L_75)
.L_75:
        /*0054*/ 	.word	0x00000008
.L_76:


//--------------------- .nv.info._ZN7cutlass13device_kernelIN5flash11enable_sm90INS1_16FlashAttnFwdSm90INS1_25CollectiveMainloopFwdSm90ILi2EN4cute5tupleIJNS5_1CILi1EEES8_S8_EEENS6_IJNS7_ILi128EEENS7_ILi112EEENS7_ILi192EEEEEELi192ENS_6half_tEfNS_4arch4Sm90ELb0ELb0ELb0ELb1ELb0ELb0ELb0ELb1ELb1ELb1ELb1ELb0EEENS1_21CollectiveEpilogueFwdINS6_IJSA_SC_SB_EEES9_SE_SG_Li256ELb1ELb1ELb1ELb0EEENS1_36VarlenDynamicPersistentTileSchedulerILi128ELi112ELi256ELi128ELb1ELb1ELb1ELb0ELb1ELb1EEEEEEEEEvNT_6ParamsE --------------------------
	.section	.nv.info._ZN7cutlass13device_kernelIN5flash11enable_sm90INS1_16FlashAttnFwdSm90INS1_25CollectiveMainloopFwdSm90ILi2EN4cute5tupleIJNS5_1CILi1EEES8_S8_EEENS6_IJNS7_ILi128EEENS7_ILi112EEENS7_ILi192EEEEEELi192ENS_6half_tEfNS_4arch4Sm90ELb0ELb0ELb0ELb1ELb0ELb0ELb0ELb1ELb1ELb1ELb1ELb0EEENS1_21CollectiveEpilogueFwdINS6_IJSA_SC_SB_EEES9_SE_SG_Li256ELb1ELb1ELb1ELb0EEENS1_36VarlenDynamicPersistentTileSchedulerILi128ELi112ELi256ELi128ELb1ELb1ELb1ELb0ELb1ELb1EEEEEEEEEvNT_6ParamsE,"",@"SHT_CUDA_INFO"
	.sectionflags	@""
	.align	4


	//----- nvinfo : EIATTR_CUDA_API_VERSION
	.align		4
        /*0000*/ 	.byte	0x04, 0x37
        /*0002*/ 	.short	(.L_78 - .L_77)
.L_77:
        /*0004*/ 	.word	0x00000082


	//----- nvinfo : EIATTR_KPARAM_INFO
	.align		4
.L_78:
        /*0008*/ 	.byte	0x04, 0x17
        /*000a*/ 	.short	(.L_80 - .L_79)
.L_79:
        /*000c*/ 	.word	0x00000000
        /*0010*/ 	.short	0x0000
        /*0012*/ 	.short	0x0000
        /*0014*/ 	.byte	0x00, 0xf0, 0x01, 0x2a


	//----- nvinfo : EIATTR_SPARSE_MMA_MASK
	.align		4
.L_80:
        /*0018*/ 	.byte	0x03, 0x50
        /*001a*/ 	.short	0x0000


	//----- nvinfo : EIATTR_MAXREG_COUNT
	.align		4
        /*001c*/ 	.byte	0x03, 0x1b
        /*001e*/ 	.short	0x00a8


	//----- nvinfo : EIATTR_MERCURY_ISA_VERSION
	.align		4
        /*0020*/ 	.byte	0x03, 0x5f
        /*0022*/ 	.short	0x0101


	//----- nvinfo : EIATTR_VRC_CTA_INIT_COUNT
	.align		4
        /*0024*/ 	.byte	0x02, 0x4a
	.zero		1
	.zero		1


	//----- nvinfo : EIATTR_EXIT_INSTR_OFFSETS
	.align		4
        /*0028*/ 	.byte	0x04, 0x1c
        /*002a*/ 	.short	(.L_82 - .L_81)


	//   ....[0]....
.L_81:
        /*002c*/ 	.word	0x00000010


	//----- nvinfo : EIATTR_MAX_THREADS
	.align		4
.L_82:
        /*0030*/ 	.byte	0x04, 0x05
        /*0032*/ 	.short	(.L_84 - .L_83)
.L_83:
        /*0034*/ 	.word	0x00000180
        /*0038*/ 	.word	0x00000001
        /*003c*/ 	.word	0x00000001


	//----- nvinfo : EIATTR_CBANK_PARAM_SIZE
	.align		4
.L_84:
        /*0040*/ 	.byte	0x03, 0x19
        /*0042*/ 	.short	0x0a80


	//----- nvinfo : EIATTR_PARAM_CBANK
	.align		4
        /*0044*/ 	.byte	0x04, 0x0a
        /*0046*/ 	.short	(.L_86 - .L_85)
	.align		4
.L_85:
        /*0048*/ 	.word	index@(.nv.constant0._ZN7cutlass13device_kernelIN5flash11enable_sm90INS1_16FlashAttnFwdSm90INS1_25CollectiveMainloopFwdSm90ILi2EN4cute5tupleIJNS5_1CILi1EEES8_S8_EEENS6_IJNS7_ILi128EEENS7_ILi112EEENS7_ILi192EEEEEELi192ENS_6half_tEfNS_4arch4Sm90ELb0ELb0ELb0ELb1ELb0ELb0ELb0ELb1ELb1ELb1ELb1ELb0EEENS1_21CollectiveEpilogueFwdINS6_IJSA_SC_SB_EEES9_SE_SG_Li256ELb1ELb1ELb1ELb0EEENS1_36VarlenDynamicPersistentTileSchedulerILi128ELi112ELi256ELi128ELb1ELb1ELb1ELb0ELb1ELb1EEEEEEEEEvNT_6ParamsE)
        /*004c*/ 	.short	0x0380
        /*004e*/ 	.short	0x0a80


	//----- nvinfo : EIATTR_SW_WAR
	.align		4
.L_86:
        /*0050*/ 	.byte	0x04, 0x36
        /*0052*/ 	.short	(.L_88 - .L_87)
.L_87:
        /*0054*/ 	.word	0x00000008
.L_88:


//--------------------- .nv.info._ZN7cutlass13device_kernelIN5flash11enable_sm90INS1_16FlashAttnFwdSm90INS1_25CollectiveMainloopFwdSm90ILi2EN4cute5tupleIJNS5_1CILi1EEES8_S8_EEENS6_IJNS7_ILi128EEENS7_ILi112EEENS7_ILi192EEEEEELi192ENS_6half_tEfNS_4arch4Sm90ELb0ELb0ELb0ELb1ELb0ELb1ELb0ELb1ELb1ELb1ELb1ELb0EEENS1_21CollectiveEpilogueFwdINS6_IJSA_SC_SB_EEES9_SE_SG_Li256ELb1ELb1ELb1ELb0EEENS1_36VarlenDynamicPersistentTileSchedulerILi128ELi112ELi256ELi128ELb1ELb1ELb1ELb0ELb1ELb1EEEEEEEEEvNT_6ParamsE --------------------------
	.section	.nv.info._ZN7cutlass13device_kernelIN5flash11enable_sm90INS1_16FlashAttnFwdSm90INS1_25CollectiveMainloopFwdSm90ILi2EN4cute5tupleIJNS5_1CILi1EEES8_S8_EEENS6_IJNS7_ILi128EEENS7_ILi112EEENS7_ILi192EEEEEELi192ENS_6half_tEfNS_4arch4Sm90ELb0ELb0ELb0ELb1ELb0ELb1ELb0ELb1ELb1ELb1ELb1ELb0EEENS1_21CollectiveEpilogueFwdINS6_IJSA_SC_SB_EEES9_SE_SG_Li256ELb1ELb1ELb1ELb0EEENS1_36VarlenDynamicPersistentTileSchedulerILi128ELi112ELi256ELi128ELb1ELb1ELb1ELb0ELb1ELb1EEEEEEEEEvNT_6ParamsE,"",@"SHT_CUDA_INFO"
	.sectionflags	@""
	.align	4


	//----- nvinfo : EIATTR_CUDA_API_VERSION
	.align		4
        /*0000*/ 	.byte	0x04, 0x37
        /*0002*/ 	.short	(.L_90 - .L_89)
.L_89:
        /*0004*/ 	.word	0x00000082


	//----- nvinfo : EIATTR_KPARAM_INFO
	.align		4
.L_90:
        /*0008*/ 	.byte	0x04, 0x17
        /*000a*/ 	.short	(.L_92 - .L_91)
.L_91:
        /*000c*/ 	.word	0x00000000
        /*0010*/ 	.short	0x0000
        /*0012*/ 	.short	0x0000
        /*0014*/ 	.byte	0x00, 0xf0, 0x01, 0x2a


	//----- nvinfo : EIATTR_SPARSE_MMA_MASK
	.align		4
.L_92:
        /*0018*/ 	.byte	0x03, 0x50
        /*001a*/ 	.short	0x0000


	//----- nvinfo : EIATTR_MAXREG_COUNT
	.align		4
        /*001c*/ 	.byte	0x03, 0x1b
        /*001e*/ 	.short	0x00a8


	//----- nvinfo : EIATTR_MERCURY_ISA_VERSION
	.align		4
        /*0020*/ 	.byte	0x03, 0x5f
        /*0022*/ 	.short	0x0101


	//----- nvinfo : EIATTR_VRC_CTA_INIT_COUNT
	.align		4
        /*0024*/ 	.byte	0x02, 0x4a
	.zero		1
	.zero		1


	//----- nvinfo : EIATTR_EXIT_INSTR_OFFSETS
	.align		4
        /*0028*/ 	.byte	0x04, 0x1c
        /*002a*/ 	.short	(.L_94 - .L_93)


	//   ....[0]....
.L_93:
        /*002c*/ 	.word	0x00000010


	//----- nvinfo : EIATTR_MAX_THREADS
	.align		4
.L_94:
        /*0030*/ 	.byte	0x04, 0x05
        /*0032*/ 	.short	(.L_96 - .L_95)
.L_95:
        /*0034*/ 	.word	0x00000180
        /*0038*/ 	.word	0x00000001
        /*003c*/ 	.word	0x00000001


	//----- nvinfo : EIATTR_CBANK_PARAM_SIZE
	.align		4
.L_96:
        /*0040*/ 	.byte	0x03, 0x19
        /*0042*/ 	.short	0x0a80


	//----- nvinfo : EIATTR_PARAM_CBANK
	.align		4
        /*0044*/ 	.byte	0x04, 0x0a
        /*0046*/ 	.short	(.L_98 - .L_97)
	.align		4
.L_97:
        /*0048*/ 	.word	index@(.nv.constant0._ZN7cutlass13device_kernelIN5flash11enable_sm90INS1_16FlashAttnFwdSm90INS1_25CollectiveMainloopFwdSm90ILi2EN4cute5tupleIJNS5_1CILi1EEES8_S8_EEENS6_IJNS7_ILi128EEENS7_ILi112EEENS7_ILi192EEEEEELi192ENS_6half_tEfNS_4arch4Sm90ELb0ELb0ELb0ELb1ELb0ELb1ELb0ELb1ELb1ELb1ELb1ELb0EEENS1_21CollectiveEpilogueFwdINS6_IJSA_SC_SB_EEES9_SE_SG_Li256ELb1ELb1ELb1ELb0EEENS1_36VarlenDynamicPersistentTileSchedulerILi128ELi112ELi256ELi128ELb1ELb1ELb1ELb0ELb1ELb1EEEEEEEEEvNT_6ParamsE)
        /*004c*/ 	.short	0x0380
        /*004e*/ 	.short	0x0a80


	//----- nvinfo : EIATTR_SW_WAR
	.align		4
.L_98:
        /*0050*/ 	.byte	0x04, 0x36
        /*0052*/ 	.short	(.L_100 - .L_99)
.L_99:
        /*0054*/ 	.word	0x00000008
.L_100:


//--------------------- .nv.info._ZN7cutlass13device_kernelIN5flash11enable_sm90INS1_16FlashAttnFwdSm90INS1_25CollectiveMainloopFwdSm90ILi2EN4cute5tupleIJNS5_1CILi1EEES8_S8_EEENS6_IJNS7_ILi128EEENS7_ILi96EEENS7_ILi192EEEEEELi192ENS_6half_tEfNS_4arch4Sm90ELb0ELb1ELb0ELb0ELb0ELb0ELb0ELb1ELb1ELb1ELb1ELb0EEENS1_21CollectiveEpilogueFwdINS6_IJSA_SC_SB_EEES9_SE_SG_Li256ELb0ELb1ELb1ELb0EEENS1_19SingleTileSchedulerILb0ELb1ELb1ELi128EEEEEEEEEvNT_6ParamsE --------------------------
	.section	.nv.info._ZN7cutlass13device_kernelIN5flash11enable_sm90INS1_16FlashAttnFwdSm90INS1_25CollectiveMainloopFwdSm90ILi2EN4cute5tupleIJNS5_1CILi1EEES8_S8_EEENS6_IJNS7_ILi128EEENS7_ILi96EEENS7_ILi192EEEEEELi192ENS_6half_tEfNS_4arch4Sm90ELb0ELb1ELb0ELb0ELb0ELb0ELb0ELb1ELb1ELb1ELb1ELb0EEENS1_21CollectiveEpilogueFwdINS6_IJSA_SC_SB_EEES9_SE_SG_Li256ELb0ELb1ELb1ELb0EEENS1_19SingleTileSchedulerILb0ELb1ELb1ELi128EEEEEEEEEvNT_6ParamsE,"",@"SHT_CUDA_INFO"
	.sectionflags	@""
	.align	4


	//----- nvinfo : EIATTR_CUDA_API_VERSION
	.align		4
        /*0000*/ 	.byte	0x04, 0x37
        /*0002*/ 	.short	(.L_102 - .L_101)
.L_101:
        /*0004*/ 	.word	0x00000082


	//----- nvinfo : EIATTR_KPARAM_INFO
	.align		4
.L_102:
        /*0008*/ 	.byte	0x04, 0x17
        /*000a*/ 	.short	(.L_104 - .L_103)
.L_103:
        /*000c*/ 	.word	0x00000000
        /*0010*/ 	.short	0x0000
        /*0012*/ 	.short	0x0000
        /*0014*/ 	.byte	0x00, 0xf0, 0x01, 0x28


	//----- nvinfo : EIATTR_SPARSE_MMA_MASK
	.align		4
.L_104:
        /*0018*/ 	.byte	0x03, 0x50
        /*001a*/ 	.short	0x0000


	//----- nvinfo : EIATTR_MAXREG_COUNT
	.align		4
        /*001c*/ 	.byte	0x03, 0x1b
        /*001e*/ 	.short	0x00a8


	//----- nvinfo : EIATTR_MERCURY_ISA_VERSION
	.align		4
        /*0020*/ 	.byte	0x03, 0x5f
        /*0022*/ 	.short	0x0101


	//----- nvinfo : EIATTR_VRC_CTA_INIT_COUNT
	.align		4
        /*0024*/ 	.byte	0x02, 0x4a
	.zero		1
	.zero		1


	//----- nvinfo : EIATTR_EXIT_INSTR_OFFSETS
	.align		4
        /*0028*/ 	.byte	0x04, 0x1c
        /*002a*/ 	.short	(.L_106 - .L_105)


	//   ....[0]....
.L_105:
        /*002c*/ 	.word	0x00000010


	//----- nvinfo : EIATTR_MAX_THREADS
	.align		4
.L_106:
        /*0030*/ 	.byte	0x04, 0x05
        /*0032*/ 	.short	(.L_108 - .L_107)
.L_107:
        /*0034*/ 	.word	0x00000180
        /*0038*/ 	.word	0x00000001
        /*003c*/ 	.word	0x00000001


	//----- nvinfo : EIATTR_CBANK_PARAM_SIZE
	.align		4
.L_108:
        /*0040*/ 	.byte	0x03, 0x19
        /*0042*/ 	.short	0x0a00


	//----- nvinfo : EIATTR_PARAM_CBANK
	.align		4
        /*0044*/ 	.byte	0x04, 0x0a
        /*0046*/ 	.short	(.L_110 - .L_109)
	.align		4
.L_109:
        /*0048*/ 	.word	index@(.nv.constant0._ZN7cutlass13device_kernelIN5flash11enable_sm90INS1_16FlashAttnFwdSm90INS1_25CollectiveMainloopFwdSm90ILi2EN4cute5tupleIJNS5_1CILi1EEES8_S8_EEENS6_IJNS7_ILi128EEENS7_ILi96EEENS7_ILi192EEEEEELi192ENS_6half_tEfNS_4arch4Sm90ELb0ELb1ELb0ELb0ELb0ELb0ELb0ELb1ELb1ELb1ELb1ELb0EEENS1_21CollectiveEpilogueFwdINS6_IJSA_SC_SB_EEES9_SE_SG_Li256ELb0ELb1ELb1ELb0EEENS1_19SingleTileSchedulerILb0ELb1ELb1ELi128EEEEEEEEEvNT_6ParamsE)
        /*004c*/ 	.short	0x0380
        /*004e*/ 	.short	0x0a00


	//----- nvinfo : EIATTR_SW_WAR
	.align		4
.L_110:
        /*0050*/ 	.byte	0x04, 0x36
        /*0052*/ 	.short	(.L_112 - .L_111)
.L_111:
        /*0054*/ 	.word	0x00000008
.L_112:


//--------------------- .nv.info._ZN7cutlass13device_kernelIN5flash11enable_sm90INS1_16FlashAttnFwdSm90INS1_25CollectiveMainloopFwdSm90ILi2EN4cute5tupleIJNS5_1CILi1EEES8_S8_EEENS6_IJNS7_ILi128EEENS7_ILi96EEENS7_ILi192EEEEEELi192ENS_6half_tEfNS_4arch4Sm90ELb0ELb1ELb0ELb1ELb0ELb0ELb0ELb1ELb1ELb1ELb1ELb0EEENS1_21CollectiveEpilogueFwdINS6_IJSA_SC_SB_EEES9_SE_SG_Li256ELb1ELb1ELb1ELb0EEENS1_36VarlenDynamicPersistentTileSchedulerILi128ELi96ELi256ELi128ELb1ELb1ELb1ELb1ELb0ELb1EEEEEEEEEvNT_6ParamsE --------------------------
	.section	.nv.info._ZN7cutlass13device_kernelIN5flash11enable_sm90INS1_16FlashAttnFwdSm90INS1_25CollectiveMainloopFwdSm90ILi2EN4cute5tupleIJNS5_1CILi1EEES8_S8_EEENS6_IJNS7_ILi128EEENS7_ILi96EEENS7_ILi192EEEEEELi192ENS_6half_tEfNS_4arch4Sm90ELb0ELb1ELb0ELb1ELb0ELb0ELb0ELb1ELb1ELb1ELb1ELb0EEENS1_21CollectiveEpilogueFwdINS6_IJSA_SC_SB_EEES9_SE_SG_Li256ELb1ELb1ELb1ELb0EEENS1_36VarlenDynamicPersistentTileSchedulerILi128ELi96ELi256ELi128ELb1ELb1ELb1ELb1ELb0ELb1EEEEEEEEEvNT_6ParamsE,"",@"SHT_CUDA_INFO"
	.sectionflags	@""
	.align	4


	//----- nvinfo : EIATTR_CUDA_API_VERSION
	.align		4
        /*0000*/ 	.byte	0x04, 0x37
        /*0002*/ 	.short	(.L_114 - .L_113)
.L_113:
        /*0004*/ 	.word	0x00000082


	//----- nvinfo : EIATTR_KPARAM_INFO
	.align		4
.L_114:
        /*0008*/ 	.byte	0x04, 0x17
        /*000a*/ 	.short	(.L_116 - .L_115)
.L_115:
        /*000c*/ 	.word	0x00000000
        /*0010*/ 	.short	0x0000
        /*0012*/ 	.short	0x0000
        /*0014*/ 	.byte	0x00, 0xf0, 0x01, 0x2a


	//----- nvinfo : EIATTR_SPARSE_MMA_MASK
	.align		4
.L_116:
        /*0018*/ 	.byte	0x03, 0x50
        /*001a*/ 	.short	0x0000


	//----- nvinfo : EIATTR_MAXREG_COUNT
	.align		4
        /*001c*/ 	.byte	0x03, 0x1b
        /*001e*/ 	.short	0x00a8


	//----- nvinfo : EIATTR_MERCURY_ISA_VERSION
	.align		4
        /*0020*/ 	.byte	0x03, 0x5f
        /*0022*/ 	.short	0x0101


	//----- nvinfo : EIATTR_VRC_CTA_INIT_COUNT
	.align		4
        /*0024*/ 	.byte	0x02, 0x4a
	.zero		1
	.zero		1


	//----- nvinfo : EIATTR_EXIT_INSTR_OFFSETS
	.align		4
        /*0028*/ 	.byte	0x04, 0x1c
        /*002a*/ 	.short	(.L_118 - .L_117)


	//   ....[0]....
.L_117:
        /*002c*/ 	.word	0x00000010


	//----- nvinfo : EIATTR_MAX_THREADS
	.align		4
.L_118:
        /*0030*/ 	.byte	0x04, 0x05
        /*0032*/ 	.short	(.L_120 - .L_119)
.L_119:
        /*0034*/ 	.word	0x00000180
        /*0038*/ 	.word	0x00000001
        /*003c*/ 	.word	0x00000001


	//----- nvinfo : EIATTR_CBANK_PARAM_SIZE
	.align		4
.L_120:
        /*0040*/ 	.byte	0x03, 0x19
        /*0042*/ 	.short	0x0a80


	//----- nvinfo : EIATTR_PARAM_CBANK
	.align		4
        /*0044*/ 	.byte	0x04, 0x0a
        /*0046*/ 	.short	(.L_122 - .L_121)
	.align		4
.L_121:
        /*0048*/ 	.word	index@(.nv.constant0._ZN7cutlass13device_kernelIN5flash11enable_sm90INS1_16FlashAttnFwdSm90INS1_25CollectiveMainloopFwdSm90ILi2EN4cute5tupleIJNS5_1CILi1EEES8_S8_EEENS6_IJNS7_ILi128EEENS7_ILi96EEENS7_ILi192EEEEEELi192ENS_6half_tEfNS_4arch4Sm90ELb0ELb1ELb0ELb1ELb0ELb0ELb0ELb1ELb1ELb1ELb1ELb0EEENS1_21CollectiveEpilogueFwdINS6_IJSA_SC_SB_EEES9_SE_SG_Li256ELb1ELb1ELb1ELb0EEENS1_36VarlenDynamicPersistentTileSchedulerILi128ELi96ELi256ELi128ELb1ELb1ELb1ELb1ELb0ELb1EEEEEEEEEvNT_6ParamsE)
        /*004c*/ 	.short	0x0380
        /*004e*/ 	.short	0x0a80


	//----- nvinfo : EIATTR_SW_WAR
	.align		4
.L_122:
        /*0050*/ 	.byte	0x04, 0x36
        /*0052*/ 	.short	(.L_124 - .L_123)
.L_123:
        /*0054*/ 	.word	0x00000008
.L_124:


//--------------------- .nv.info._ZN7cutlass13device_kernelIN5flash11enable_sm90INS1_16FlashAttnFwdSm90INS1_25CollectiveMainloopFwdSm90ILi2EN4cute5tupleIJNS5_1CILi1EEES8_S8_EEENS6_IJNS7_ILi128EEENS7_ILi96EEENS7_ILi192EEEEEELi192ENS_6half_tEfNS_4arch4Sm90ELb0ELb1ELb0ELb1ELb0ELb1ELb0ELb1ELb1ELb1ELb1ELb0EEENS1_21CollectiveEpilogueFwdINS6_IJSA_SC_SB_EEES9_SE_SG_Li256ELb1ELb1ELb1ELb0EEENS1_36VarlenDynamicPersistentTileSchedulerILi128ELi96ELi256ELi128ELb1ELb1ELb1ELb1ELb0ELb1EEEEEEEEEvNT_6ParamsE --------------------------
	.section	.nv.info._ZN7cutlass13device_kernelIN5flash11enable_sm90INS1_16FlashAttnFwdSm90INS1_25CollectiveMainloopFwdSm90ILi2EN4cute5tupleIJNS5_1CILi1EEES8_S8_EEENS6_IJNS7_ILi128EEENS7_ILi96EEENS7_ILi192EEEEEELi192ENS_6half_tEfNS_4arch4Sm90ELb0ELb1ELb0ELb1ELb0ELb1ELb0ELb1ELb1ELb1ELb1ELb0EEENS1_21CollectiveEpilogueFwdINS6_IJSA_SC_SB_EEES9_SE_SG_Li256ELb1ELb1ELb1ELb0EEENS1_36VarlenDynamicPersistentTileSchedulerILi128ELi96ELi256ELi128ELb1ELb1ELb1ELb1ELb0ELb1EEEEEEEEEvNT_6ParamsE,"",@"SHT_CUDA_INFO"
	.sectionflags	@""
	.align	4


	//----- nvinfo : EIATTR_CUDA_API_VERSION
	.align		4
        /*0000*/ 	.byte	0x04, 0x37
        /*0002*/ 	.short	(.L_126 - .L_125)
.L_125:
        /*0004*/ 	.word	0x00000082


	//----- nvinfo : EIATTR_KPARAM_INFO
	.align		4
.L_126:
        /*0008*/ 	.byte	0x04, 0x17
        /*000a*/ 	.short	(.L_128 - .L_127)
.L_127:
        /*000c*/ 	.word	0x00000000
        /*0010*/ 	.short	0x0000
        /*0012*/ 	.short	0x0000
        /*0014*/ 	.byte	0x00, 0xf0, 0x01, 0x2a


	//----- nvinfo : EIATTR_SPARSE_MMA_MASK
	.align		4
.L_128:
        /*0018*/ 	.byte	0x03, 0x50
        /*001a*/ 	.short	0x0000


	//----- nvinfo : EIATTR_MAXREG_COUNT
	.align		4
        /*001c*/ 	.byte	0x03, 0x1b
        /*001e*/ 	.short	0x00a8


	//----- nvinfo : EIATTR_MERCURY_ISA_VERSION
	.align		4
        /*0020*/ 	.byte	0x03, 0x5f
        /*0022*/ 	.short	0x0101


	//----- nvinfo : EIATTR_VRC_CTA_INIT_COUNT
	.align		4
        /*0024*/ 	.byte	0x02, 0x4a
	.zero		1
	.zero		1


	//----- nvinfo : EIATTR_EXIT_INSTR_OFFSETS
	.align		4
        /*0028*/ 	.byte	0x04, 0x1c
        /*002a*/ 	.short	(.L_130 - .L_129)


	//   ....[0]....
.L_129:
        /*002c*/ 	.word	0x00000010


	//----- nvinfo : EIATTR_MAX_THREADS
	.align		4
.L_130:
        /*0030*/ 	.byte	0x04, 0x05
        /*0032*/ 	.short	(.L_132 - .L_131)
.L_131:
        /*0034*/ 	.word	0x00000180
        /*0038*/ 	.word	0x00000001
        /*003c*/ 	.word	0x00000001


	//----- nvinfo : EIATTR_CBANK_PARAM_SIZE
	.align		4
.L_132:
        /*0040*/ 	.byte	0x03, 0x19
        /*0042*/ 	.short	0x0a80


	//----- nvinfo : EIATTR_PARAM_CBANK
	.align		4
        /*0044*/ 	.byte	0x04, 0x0a
        /*0046*/ 	.short	(.L_134 - .L_133)
	.align		4
.L_133:
        /*0048*/ 	.word	index@(.nv.constant0._ZN7cutlass13device_kernelIN5flash11enable_sm90INS1_16FlashAttnFwdSm90INS1_25CollectiveMainloopFwdSm90ILi2EN4cute5tupleIJNS5_1CILi1EEES8_S8_EEENS6_IJNS7_ILi128EEENS7_ILi96EEENS7_ILi192EEEEEELi192ENS_6half_tEfNS_4arch4Sm90ELb0ELb1ELb0ELb1ELb0ELb1ELb0ELb1ELb1ELb1ELb1ELb0EEENS1_21CollectiveEpilogueFwdINS6_IJSA_SC_SB_EEES9_SE_SG_Li256ELb1ELb1ELb1ELb0EEENS1_36VarlenDynamicPersistentTileSchedulerILi128ELi96ELi256ELi128ELb1ELb1ELb1ELb1ELb0ELb1EEEEEEEEEvNT_6ParamsE)
        /*004c*/ 	.short	0x0380
        /*004e*/ 	.short	0x0a80


	//----- nvinfo : EIATTR_SW_WAR
	.align		4
.L_134:
        /*0050*/ 	.byte	0x04, 0x36
        /*0052*/ 	.short	(.L_136 - .L_135)
.L_135:
        /*0054*/ 	.word	0x00000008
.L_136:


//--------------------- .nv.info._ZN7cutlass13device_kernelIN5flash11enable_sm90INS1_16FlashAttnFwdSm90INS1_25CollectiveMainloopFwdSm90ILi2EN4cute5tupleIJNS5_1CILi1EEES8_S8_EEENS6_IJNS7_ILi128EEENS7_ILi112EEENS7_ILi192EEEEEELi192ENS_6half_tEfNS_4arch4Sm90ELb1ELb0ELb0ELb0ELb0ELb0ELb0ELb1ELb1ELb1ELb1ELb0EEENS1_21CollectiveEpilogueFwdINS6_IJSA_SC_SB_EEES9_SE_SG_Li256ELb0ELb1ELb1ELb0EEENS1_19SingleTileSchedulerILb0ELb1ELb1ELi128EEEEEEEEEvNT_6ParamsE --------------------------
	.section	.nv.info._ZN7cutlass13device_kernelIN5flash11enable_sm90INS1_16FlashAttnFwdSm90INS1_25CollectiveMainloopFwdSm90ILi2EN4cute5tupleIJNS5_1CILi1EEES8_S8_EEENS6_IJNS7_ILi128EEENS7_ILi112EEENS7_ILi192EEEEEELi192ENS_6half_tEfNS_4arch4Sm90ELb1ELb0ELb0ELb0ELb0ELb0ELb0ELb1ELb1ELb1ELb1ELb0EEENS1_21CollectiveEpilogueFwdINS6_IJSA_SC_SB_EEES9_SE_SG_Li256ELb0ELb1ELb1ELb0EEENS1_19SingleTileSchedulerILb0ELb1ELb1ELi128EEEEEEEEEvNT_6ParamsE,"",@"SHT_CUDA_INFO"
	.sectionflags	@""
	.align	4


	//----- nvinfo : EIATTR_CUDA_API_VERSION
	.align		4
        /*0000*/ 	.byte	0x04, 0x37
        /*0002*/ 	.short	(.L_138 - .L_137)
.L_137:
        /*0004*/ 	.word	0x00000082


	//----- nvinfo : EIATTR_KPARAM_INFO
	.align		4
.L_138:
        /*0008*/ 	.byte	0x04, 0x17
        /*000a*/ 	.short	(.L_140 - .L_139)
.L_139:
        /*000c*/ 	.word	0x00000000
        /*0010*/ 	.short	0x0000
        /*0012*/ 	.short	0x0000
        /*0014*/ 	.byte	0x00, 0xf0, 0x01, 0x28


	//----- nvinfo : EIATTR_SPARSE_MMA_MASK
	.align		4
.L_140:
        /*0018*/ 	.byte	0x03, 0x50
        /*001a*/ 	.short	0x0000


	//----- nvinfo : EIATTR_MAXREG_COUNT
	.align		4
        /*001c*/ 	.byte	0x03, 0x1b
        /*001e*/ 	.short	0x00a8


	//----- nvinfo : EIATTR_MERCURY_ISA_VERSION
	.align		4
        /*0020*/ 	.byte	0x03, 0x5f
        /*0022*/ 	.short	0x0101


	//----- nvinfo : EIATTR_VRC_CTA_INIT_COUNT
	.align		4
        /*0024*/ 	.byte	0x02, 0x4a
	.zero		1
	.zero		1


	//----- nvinfo : EIATTR_EXIT_INSTR_OFFSETS
	.align		4
        /*0028*/ 	.byte	0x04, 0x1c
        /*002a*/ 	.short	(.L_142 - .L_141)


	//   ....[0]....
.L_141:
        /*002c*/ 	.word	0x00000010


	//----- nvinfo : EIATTR_MAX_THREADS
	.align		4
.L_142:
        /*0030*/ 	.byte	0x04, 0x05
        /*0032*/ 	.short	(.L_144 - .L_143)
.L_143:
        /*0034*/ 	.word	0x00000180
        /*0038*/ 	.word	0x00000001
        /*003c*/ 	.word	0x00000001


	//----- nvinfo : EIATTR_CBANK_PARAM_SIZE
	.align		4
.L_144:
        /*0040*/ 	.byte	0x03, 0x19
        /*0042*/ 	.short	0x0a00


	//----- nvinfo : EIATTR_PARAM_CBANK
	.align		4
        /*0044*/ 	.byte	0x04, 0x0a
        /*0046*/ 	.short	(.L_146 - .L_145)
	.align		4
.L_145:
        /*0048*/ 	.word	index@(.nv.constant0._ZN7cutlass13device_kernelIN5flash11enable_sm90INS1_16FlashAttnFwdSm90INS1_25CollectiveMainloopFwdSm90ILi2EN4cute5tupleIJNS5_1CILi1EEES8_S8_EEENS6_IJNS7_ILi128EEENS7_ILi112EEENS7_ILi192EEEEEELi192ENS_6half_tEfNS_4arch4Sm90ELb1ELb0ELb0ELb0ELb0ELb0ELb0ELb1ELb1ELb1ELb1ELb0EEENS1_21CollectiveEpilogueFwdINS6_IJSA_SC_SB_EEES9_SE_SG_Li256ELb0ELb1ELb1ELb0EEENS1_19SingleTileSchedulerILb0ELb1ELb1ELi128EEEEEEEEEvNT_6ParamsE)
        /*004c*/ 	.short	0x0380
        /*004e*/ 	.short	0x0a00


	//----- nvinfo : EIATTR_SW_WAR
	.align		4
.L_146:
        /*0050*/ 	.byte	0x04, 0x36
        /*0052*/ 	.short	(.L_148 - .L_147)
.L_147:
        /*0054*/ 	.word	0x00000008
.L_148:


//--------------------- .nv.info._ZN7cutlass13device_kernelIN5flash11enable_sm90INS1_16FlashAttnFwdSm90INS1_25CollectiveMainloopFwdSm90ILi2EN4cute5tupleIJNS5_1CILi1EEES8_S8_EEENS6_IJNS7_ILi128EEENS7_ILi112EEENS7_ILi192EEEEEELi192ENS_6half_tEfNS_4arch4Sm90ELb1ELb0ELb0ELb1ELb0ELb0ELb0ELb1ELb1ELb1ELb1ELb0EEENS1_21CollectiveEpilogueFwdINS6_IJSA_SC_SB_EEES9_SE_SG_Li256ELb1ELb1ELb1ELb0EEENS1_36VarlenDynamicPersistentTileSchedulerILi128ELi112ELi256ELi128ELb1ELb1ELb1ELb1ELb1ELb1EEEEEEEEEvNT_6ParamsE --------------------------
	.section	.nv.info._ZN7cutlass13device_kernelIN5flash11enable_sm90INS1_16FlashAttnFwdSm90INS1_25CollectiveMainloopFwdSm90ILi2EN4cute5tupleIJNS5_1CILi1EEES8_S8_EEENS6_IJNS7_ILi128EEENS7_ILi112EEENS7_ILi192EEEEEELi192ENS_6half_tEfNS_4arch4Sm90ELb1ELb0ELb0ELb1ELb0ELb0ELb0ELb1ELb1ELb1ELb1ELb0EEENS1_21CollectiveEpilogueFwdINS6_IJSA_SC_SB_EEES9_SE_SG_Li256ELb1ELb1ELb1ELb0EEENS1_36VarlenDynamicPersistentTileSchedulerILi128ELi112ELi256ELi128ELb1ELb1ELb1ELb1ELb1ELb1EEEEEEEEEvNT_6ParamsE,"",@"SHT_CUDA_INFO"
	.sectionflags	@""
	.align	4


	//----- nvinfo : EIATTR_CUDA_API_VERSION
	.align		4
        /*0000*/ 	.byte	0x04, 0x37
        /*0002*/ 	.short	(.L_150 - .L_149)
.L_149:
        /*0004*/ 	.word	0x00000082


	//----- nvinfo : EIATTR_KPARAM_INFO
	.align		4
.L_150:
        /*0008*/ 	.byte	0x04, 0x17
        /*000a*/ 	.short	(.L_152 - .L_151)
.L_151:
        /*000c*/ 	.word	0x00000000
        /*0010*/ 	.short	0x0000
        /*0012*/ 	.short	0x0000
        /*0014*/ 	.byte	0x00, 0xf0, 0x01, 0x2a


	//----- nvinfo : EIATTR_SPARSE_MMA_MASK
	.align		4
.L_152:
        /*0018*/ 	.byte	0x03, 0x50
        /*001a*/ 	.short	0x0000


	//----- nvinfo : EIATTR_MAXREG_COUNT
	.align		4
        /*001c*/ 	.byte	0x03, 0x1b
        /*001e*/ 	.short	0x00a8


	//----- nvinfo : EIATTR_MERCURY_ISA_VERSION
	.align		4
        /*0020*/ 	.byte	0x03, 0x5f
        /*0022*/ 	.short	0x0101


	//----- nvinfo : EIATTR_VRC_CTA_INIT_COUNT
	.align		4
        /*0024*/ 	.byte	0x02, 0x4a
	.zero		1
	.zero		1


	//----- nvinfo : EIATTR_EXIT_INSTR_OFFSETS
	.align		4
        /*0028*/ 	.byte	0x04, 0x1c
        /*002a*/ 	.short	(.L_154 - .L_153)


	//   ....[0]....
.L_153:
        /*002c*/ 	.word	0x00000010


	//----- nvinfo : EIATTR_MAX_THREADS
	.align		4
.L_154:
        /*0030*/ 	.byte	0x04, 0x05
        /*0032*/ 	.short	(.L_156 - .L_155)
.L_155:
        /*0034*/ 	.word	0x00000180
        /*0038*/ 	.word	0x00000001
        /*003c*/ 	.word	0x00000001


	//----- nvinfo : EIATTR_CBANK_PARAM_SIZE
	.align		4
.L_156:
        /*0040*/ 	.byte	0x03, 0x19
        /*0042*/ 	.short	0x0a80


	//----- nvinfo : EIATTR_PARAM_CBANK
	.align		4
        /*0044*/ 	.byte	0x04, 0x0a
        /*0046*/ 	.short	(.L_158 - .L_157)
	.align		4
.L_157:
        /*0048*/ 	.word	index@(.nv.constant0._ZN7cutlass13device_kernelIN5flash11enable_sm90INS1_16FlashAttnFwdSm90INS1_25CollectiveMainloopFwdSm90ILi2EN4cute5tupleIJNS5_1CILi1EEES8_S8_EEENS6_IJNS7_ILi128EEENS7_ILi112EEENS7_ILi192EEEEEELi192ENS_6half_tEfNS_4arch4Sm90ELb1ELb0ELb0ELb1ELb0ELb0ELb0ELb1ELb1ELb1ELb1ELb0EEENS1_21CollectiveEpilogueFwdINS6_IJSA_SC_SB_EEES9_SE_SG_Li256ELb1ELb1ELb1ELb0EEENS1_36VarlenDynamicPersistentTileSchedulerILi128ELi112ELi256ELi128ELb1ELb1ELb1ELb1ELb1ELb1EEEEEEEEEvNT_6ParamsE)
        /*004c*/ 	.short	0x0380
        /*004e*/ 	.short	0x0a80


	//----- nvinfo : EIATTR_SW_WAR
	.align		4
.L_158:
        /*0050*/ 	.byte	0x04, 0x36
        /*0052*/ 	.short	(.L_160 - .L_159)
.L_159:
        /*0054*/ 	.word	0x00000008
.L_160:


//--------------------- .nv.info._ZN7cutlass13device_kernelIN5flash11enable_sm90INS1_16FlashAttnFwdSm90INS1_25CollectiveMainloopFwdSm90ILi2EN4cute5tupleIJNS5_1CILi1EEES8_S8_EEENS6_IJNS7_ILi128EEENS7_ILi112EEENS7_ILi192EEEEEELi192ENS_6half_tEfNS_4arch4Sm90ELb1ELb0ELb0ELb1ELb0ELb1ELb0ELb1ELb1ELb1ELb1ELb0EEENS1_21CollectiveEpilogueFwdINS6_IJSA_SC_SB_EEES9_SE_SG_Li256ELb1ELb1ELb1ELb0EEENS1_36VarlenDynamicPersistentTileSchedulerILi128ELi112ELi256ELi128ELb1ELb1ELb1ELb1ELb1ELb1EEEEEEEEEvNT_6ParamsE --------------------------
	.section	.nv.info._ZN7cutlass13device_kernelIN5flash11enable_sm90INS1_16FlashAttnFwdSm90INS1_25CollectiveMainloopFwdSm90ILi2EN4cute5tupleIJNS5_1CILi1EEES8_S8_EEENS6_IJNS7_ILi128EEENS7_ILi112EEENS7_ILi192EEEEEELi192ENS_6half_tEfNS_4arch4Sm90ELb1ELb0ELb0ELb1ELb0ELb1ELb0ELb1ELb1ELb1ELb1ELb0EEENS1_21CollectiveEpilogueFwdINS6_IJSA_SC_SB_EEES9_SE_SG_Li256ELb1ELb1ELb1ELb0EEENS1_36VarlenDynamicPersistentTileSchedulerILi128ELi112ELi256ELi128ELb1ELb1ELb1ELb1ELb1ELb1EEEEEEEEEvNT_6ParamsE,"",@"SHT_CUDA_INFO"
	.sectionflags	@""
	.align	4


	//----- nvinfo : EIATTR_CUDA_API_VERSION
	.align		4
        /*0000*/ 	.byte	0x04, 0x37
        /*0002*/ 	.short	(.L_162 - .L_161)
.L_161:
        /*0004*/ 	.word	0x00000082


	//----- nvinfo : EIATTR_KPARAM_INFO
	.align		4
.L_162:
        /*0008*/ 	.byte	0x04, 0x17
        /*000a*/ 	.short	(.L_164 - .L_163)
.L_163:
        /*000c*/ 	.word	0x00000000
        /*0010*/ 	.short	0x0000
        /*0012*/ 	.short	0x0000
        /*0014*/ 	.byte	0x00, 0xf0, 0x01, 0x2a


	//----- nvinfo : EIATTR_SPARSE_MMA_MASK
	.align		4
.L_164:
        /*0018*/ 	.byte	0x03, 0x50
        /*001a*/ 	.short	0x0000


	//----- nvinfo : EIATTR_MAXREG_COUNT
	.align		4
        /*001c*/ 	.byte	0x03, 0x1b
        /*001e*/ 	.short	0x00a8


	//----- nvinfo : EIATTR_MERCURY_ISA_VERSION
	.align		4
        /*0020*/ 	.byte	0x03, 0x5f
        /*0022*/ 	.short	0x0101


	//----- nvinfo : EIATTR_VRC_CTA_INIT_COUNT
	.align		4
        /*0024*/ 	.byte	0x02, 0x4a
	.zero		1
	.zero		1


	//----- nvinfo : EIATTR_EXIT_INSTR_OFFSETS
	.align		4
        /*0028*/ 	.byte	0x04, 0x1c
        /*002a*/ 	.short	(.L_166 - .L_165)


	//   ....[0]....
.L_165:
        /*002c*/ 	.word	0x00000010


	//----- nvinfo : EIATTR_MAX_THREADS
	.align		4
.L_166:
        /*0030*/ 	.byte	0x04, 0x05
        /*0032*/ 	.short	(.L_168 - .L_167)
.L_167:
        /*0034*/ 	.word	0x00000180
        /*0038*/ 	.word	0x00000001
        /*003c*/ 	.word	0x00000001


	//----- nvinfo : EIATTR_CBANK_PARAM_SIZE
	.align		4
.L_168:
        /*0040*/ 	.byte	0x03, 0x19
        /*0042*/ 	.short	0x0a80


	//----- nvinfo : EIATTR_PARAM_CBANK
	.align		4
        /*0044*/ 	.byte	0x04, 0x0a
        /*0046*/ 	.short	(.L_170 - .L_169)
	.align		4
.L_169:
        /*0048*/ 	.word	index@(.nv.constant0._ZN7cutlass13device_kernelIN5flash11enable_sm90INS1_16FlashAttnFwdSm90INS1_25CollectiveMainloopFwdSm90ILi2EN4cute5tupleIJNS5_1CILi1EEES8_S8_EEENS6_IJNS7_ILi128EEENS7_ILi112EEENS7_ILi192EEEEEELi192ENS_6half_tEfNS_4arch4Sm90ELb1ELb0ELb0ELb1ELb0ELb1ELb0ELb1ELb1ELb1ELb1ELb0EEENS1_21CollectiveEpilogueFwdINS6_IJSA_SC_SB_EEES9_SE_SG_Li256ELb1ELb1ELb1ELb0EEENS1_36VarlenDynamicPersistentTileSchedulerILi128ELi112ELi256ELi128ELb1ELb1ELb1ELb1ELb1ELb1EEEEEEEEEvNT_6ParamsE)
        /*004c*/ 	.short	0x0380
        /*004e*/ 	.short	0x0a80


	//----- nvinfo : EIATTR_SW_WAR
	.align		4
.L_170:
        /*0050*/ 	.byte	0x04, 0x36
        /*0052*/ 	.short	(.L_172 - .L_171)
.L_171:
        /*0054*/ 	.word	0x00000008
.L_172:


//--------------------- .nv.callgraph             --------------------------
	.section	.nv.callgraph,"",@"SHT_CUDA_CALLGRAPH"
	.align	4
	.sectionentsize	8
	.align		4
        /*0000*/ 	.word	0x00000000
	.align		4
        /*0004*/ 	.word	0xffffffff
	.align		4
        /*0008*/ 	.word	0x00000000
	.align		4
        /*000c*/ 	.word	0xfffffffe
	.align		4
        /*0010*/ 	.word	0x00000000
	.align		4
        /*0014*/ 	.word	0xfffffffd
	.align		4
        /*0018*/ 	.word	0x00000000
	.align		4
        /*001c*/ 	.word	0xfffffffc


//--------------------- .nv.constant4             --------------------------
	.section	.nv.constant4,"a",@progbits
	.align	8
	.align		8
.nv.constant4:
        /*0000*/ 	.dword	_ZN72_INTERNAL_8379c483_36_flash_fwd_hdim192_fp16_split_sm90_cu_ceb34e2a_37614cuda3std3__45__cpo5beginE
	.align		8
        /*0008*/ 	.dword	_ZN72_INTERNAL_8379c483_36_flash_fwd_hdim192_fp16_split_sm90_cu_ceb34e2a_37614cuda3std3__45__cpo3endE
	.align		8
        /*0010*/ 	.dword	_ZN72_INTERNAL_8379c483_36_flash_fwd_hdim192_fp16_split_sm90_cu_ceb34e2a_37614cuda3std3__45__cpo6cbeginE
	.align		8
        /*0018*/ 	.dword	_ZN72_INTERNAL_8379c483_36_flash_fwd_hdim192_fp16_split_sm90_cu_ceb34e2a_37614cuda3std3__45__cpo4cendE
	.align		8
        /*0020*/ 	.dword	_ZN72_INTERNAL_8379c483_36_flash_fwd_hdim192_fp16_split_sm90_cu_ceb34e2a_37614cuda3std3__474_GLOBAL__N__8379c483_36_flash_fwd_hdim192_fp16_split_sm90_cu_ceb34e2a_37616ignoreE
	.align		8
        /*0028*/ 	.dword	_ZN72_INTERNAL_8379c483_36_flash_fwd_hdim192_fp16_split_sm90_cu_ceb34e2a_37614cuda3std3__419piecewise_constructE
	.align		8
        /*0030*/ 	.dword	_ZN72_INTERNAL_8379c483_36_flash_fwd_hdim192_fp16_split_sm90_cu_ceb34e2a_37614cuda3std3__48in_placeE
	.align		8
        /*0038*/ 	.dword	_ZN72_INTERNAL_8379c483_36_flash_fwd_hdim192_fp16_split_sm90_cu_ceb34e2a_37614cuda3std6ranges3__45__cpo4swapE
	.align		8
        /*0040*/ 	.dword	_ZN72_INTERNAL_8379c483_36_flash_fwd_hdim192_fp16_split_sm90_cu_ceb34e2a_37614cuda3std6ranges3__45__cpo9iter_moveE
	.align		8
        /*0048*/ 	.dword	_ZN72_INTERNAL_8379c483_36_flash_fwd_hdim192_fp16_split_sm90_cu_ceb34e2a_37614cute7productE
	.align		8
        /*0050*/ 	.dword	_ZN72_INTERNAL_8379c483_36_flash_fwd_hdim192_fp16_split_sm90_cu_ceb34e2a_37614cute1_E


//--------------------- .text._ZN7cutlass13device_kernelIN5flash11enable_sm90INS1_16FlashAttnFwdSm90INS1_25CollectiveMainloopFwdSm90ILi2EN4cute5tupleIJNS5_1CILi1EEES8_S8_EEENS6_IJNS7_ILi128EEENS7_ILi112EEENS7_ILi192EEEEEELi192ENS_6half_tEfNS_4arch4Sm90ELb0ELb0ELb0ELb0ELb0ELb0ELb0ELb1ELb1ELb1ELb1ELb0EEENS1_21CollectiveEpilogueFwdINS6_IJSA_SC_SB_EEES9_SE_SG_Li256ELb0ELb1ELb1ELb0EEENS1_19SingleTileSchedulerILb0ELb1ELb1ELi128EEEEEEEEEvNT_6ParamsE --------------------------
	.section	.text._ZN7cutlass13device_kernelIN5flash11enable_sm90INS1_16FlashAttnFwdSm90INS1_25CollectiveMainloopFwdSm90ILi2EN4cute5tupleIJNS5_1CILi1EEES8_S8_EEENS6_IJNS7_ILi128EEENS7_ILi112EEENS7_ILi192EEEEEELi192ENS_6half_tEfNS_4arch4Sm90ELb0ELb0ELb0ELb0ELb0ELb0ELb0ELb1ELb1ELb1ELb1ELb0EEENS1_21CollectiveEpilogueFwdINS6_IJSA_SC_SB_EEES9_SE_SG_Li256ELb0ELb1ELb1ELb0EEENS1_19SingleTileSchedulerILb0ELb1ELb1ELi128EEEEEEEEEvNT_6ParamsE,"ax",@progbits
	.align	128
.text._ZN7cutlass13device_kernelIN5flash11enable_sm90INS1_16FlashAttnFwdSm90INS1_25CollectiveMainloopFwdSm90ILi2EN4cute5tupleIJNS5_1CILi1EEES8_S8_EEENS6_IJNS7_ILi128EEENS7_ILi112EEENS7_ILi192EEEEEELi192ENS_6half_tEfNS_4arch4Sm90ELb0ELb0ELb0ELb0ELb0ELb0ELb0ELb1ELb1ELb1ELb1ELb0EEENS1_21CollectiveEpilogueFwdINS6_IJSA_SC_SB_EEES9_SE_SG_Li256ELb0ELb1ELb1ELb0EEENS1_19SingleTileSchedulerILb0ELb1ELb1ELi128EEEEEEEEEvNT_6ParamsE:
        .type           _ZN7cutlass13device_kernelIN5flash11enable_sm90INS1_16FlashAttnFwdSm90INS1_25CollectiveMainloopFwdSm90ILi2EN4cute5tupleIJNS5_1CILi1EEES8_S8_EEENS6_IJNS7_ILi128EEENS7_ILi112EEENS7_ILi192EEEEEELi192ENS_6half_tEfNS_4arch4Sm90ELb0ELb0ELb0ELb0ELb0ELb0ELb0ELb1ELb1ELb1ELb1ELb0EEENS1_21CollectiveEpilogueFwdINS6_IJSA_SC_SB_EEES9_SE_SG_Li256ELb0ELb1ELb1ELb0EEENS1_19SingleTileSchedulerILb0ELb1ELb1ELi128EEEEEEEEEvNT_6ParamsE,@function
        .size           _ZN7cutlass13device_kernelIN5flash11enable_sm90INS1_16FlashAttnFwdSm90INS1_25CollectiveMainloopFwdSm90ILi2EN4cute5tupleIJNS5_1CILi1EEES8_S8_EEENS6_IJNS7_ILi128EEENS7_ILi112EEENS7_ILi192EEEEEELi192ENS_6half_tEfNS_4arch4Sm90ELb0ELb0ELb0ELb0ELb0ELb0ELb0ELb1ELb1ELb1ELb1ELb0EEENS1_21CollectiveEpilogueFwdINS6_IJSA_SC_SB_EEES9_SE_SG_Li256ELb0ELb1ELb1ELb0EEENS1_19SingleTileSchedulerILb0ELb1ELb1ELi128EEEEEEEEEvNT_6ParamsE,(.L_x_9 - _ZN7cutlass13device_kernelIN5flash11enable_sm90INS1_16FlashAttnFwdSm90INS1_25CollectiveMainloopFwdSm90ILi2EN4cute5tupleIJNS5_1CILi1EEES8_S8_EEENS6_IJNS7_ILi128EEENS7_ILi112EEENS7_ILi192EEEEEELi192ENS_6half_tEfNS_4arch4Sm90ELb0ELb0ELb0ELb0ELb0ELb0ELb0ELb1ELb1ELb1ELb1ELb0EEENS1_21CollectiveEpilogueFwdINS6_IJSA_SC_SB_EEES9_SE_SG_Li256ELb0ELb1ELb1ELb0EEENS1_19SingleTileSchedulerILb0ELb1ELb1ELi128EEEEEEEEEvNT_6ParamsE)
        .other          _ZN7cutlass13device_kernelIN5flash11enable_sm90INS1_16FlashAttnFwdSm90INS1_25CollectiveMainloopFwdSm90ILi2EN4cute5tupleIJNS5_1CILi1EEES8_S8_EEENS6_IJNS7_ILi128EEENS7_ILi112EEENS7_ILi192EEEEEELi192ENS_6half_tEfNS_4arch4Sm90ELb0ELb0ELb0ELb0ELb0ELb0ELb0ELb1ELb1ELb1ELb1ELb0EEENS1_21CollectiveEpilogueFwdINS6_IJSA_SC_SB_EEES9_SE_SG_Li256ELb0ELb1ELb1ELb0EEENS1_19SingleTileSchedulerILb0ELb1ELb1ELi128EEEEEEEEEvNT_6ParamsE,@"STO_CUDA_ENTRY STV_DEFAULT"
_ZN7cutlass13device_kernelIN5flash11enable_sm90INS1_16FlashAttnFwdSm90INS1_25CollectiveMainloopFwdSm90ILi2EN4cute5tupleIJNS5_1CILi1EEES8_S8_EEENS6_IJNS7_ILi128EEENS7_ILi112EEENS7_ILi192EEEEEELi192ENS_6half_tEfNS_4arch4Sm90ELb0ELb0ELb0ELb0ELb0ELb0ELb0ELb1ELb1ELb1ELb1ELb0EEENS1_21CollectiveEpilogueFwdINS6_IJSA_SC_SB_EEES9_SE_SG_Li256ELb0ELb1ELb1ELb0EEENS1_19SingleTileSchedulerILb0ELb1ELb1ELi128EEEEEEEEEvNT_6ParamsE:
[----:B------:R-:W-:Y:S01]  /*0000*/  LDC R1, c[0x0][0x37c] ;  /* 0x0000df00ff017b82 */ /* 0x000fe20000000800 */
[----:B------:R-:W-:Y:S05]  /*0010*/  EXIT ;  /* 0x000000000000794d */ /* 0x000fea0003800000 */
.L_x_0:
[----:B------:R-:W-:-:S00]  /*0020*/  BRA `(.L_x_0) ;  /* 0xfffffffc00fc7947 */ /* 0x000fc0000383ffff */
[----:B------:R-:W-:-:S00]  /*0030*/  NOP ;  /* 0x0000000000007918 */ /* 0x000fc00000000000 */
        /* <DEDUP_REMOVED lines=12> */
.L_x_9:


//--------------------- .text._ZN7cutlass13device_kernelIN5flash11enable_sm90INS1_16FlashAttnFwdSm90INS1_25CollectiveMainloopFwdSm90ILi2EN4cute5tupleIJNS5_1CILi1EEES8_S8_EEENS6_IJNS7_ILi128EEENS7_ILi112EEENS7_ILi192EEEEEELi192ENS_6half_tEfNS_4arch4Sm90ELb0ELb0ELb0ELb1ELb0ELb0ELb0ELb1ELb1ELb1ELb1ELb0EEENS1_21CollectiveEpilogueFwdINS6_IJSA_SC_SB_EEES9_SE_SG_Li256ELb1ELb1ELb1ELb0EEENS1_36VarlenDynamicPersistentTileSchedulerILi128ELi112ELi256ELi128ELb1ELb1ELb1ELb0ELb1ELb1EEEEEEEEEvNT_6ParamsE --------------------------
	.section	.text._ZN7cutlass13device_kernelIN5flash11enable_sm90INS1_16FlashAttnFwdSm90INS1_25CollectiveMainloopFwdSm90ILi2EN4cute5tupleIJNS5_1CILi1EEES8_S8_EEENS6_IJNS7_ILi128EEENS7_ILi112EEENS7_ILi192EEEEEELi192ENS_6half_tEfNS_4arch4Sm90ELb0ELb0ELb0ELb1ELb0ELb0ELb0ELb1ELb1ELb1ELb1ELb0EEENS1_21CollectiveEpilogueFwdINS6_IJSA_SC_SB_EEES9_SE_SG_Li256ELb1ELb1ELb1ELb0EEENS1_36VarlenDynamicPersistentTileSchedulerILi128ELi112ELi256ELi128ELb1ELb1ELb1ELb0ELb1ELb1EEEEEEEEEvNT_6ParamsE,"ax",@progbits
	.align	128
.text._ZN7cutlass13device_kernelIN5flash11enable_sm90INS1_16FlashAttnFwdSm90INS1_25CollectiveMainloopFwdSm90ILi2EN4cute5tupleIJNS5_1CILi1EEES8_S8_EEENS6_IJNS7_ILi128EEENS7_ILi112EEENS7_ILi192EEEEEELi192ENS_6half_tEfNS_4arch4Sm90ELb0ELb0ELb0ELb1ELb0ELb0ELb0ELb1ELb1ELb1ELb1ELb0EEENS1_21CollectiveEpilogueFwdINS6_IJSA_SC_SB_EEES9_SE_SG_Li256ELb1ELb1ELb1ELb0EEENS1_36VarlenDynamicPersistentTileSchedulerILi128ELi112ELi256ELi128ELb1ELb1ELb1ELb0ELb1ELb1EEEEEEEEEvNT_6ParamsE:
        .type           _ZN7cutlass13device_kernelIN5flash11enable_sm90INS1_16FlashAttnFwdSm90INS1_25CollectiveMainloopFwdSm90ILi2EN4cute5tupleIJNS5_1CILi1EEES8_S8_EEENS6_IJNS7_ILi128EEENS7_ILi112EEENS7_ILi192EEEEEELi192ENS_6half_tEfNS_4arch4Sm90ELb0ELb0ELb0ELb1ELb0ELb0ELb0ELb1ELb1ELb1ELb1ELb0EEENS1_21CollectiveEpilogueFwdINS6_IJSA_SC_SB_EEES9_SE_SG_Li256ELb1ELb1ELb1ELb0EEENS1_36VarlenDynamicPersistentTileSchedulerILi128ELi112ELi256ELi128ELb1ELb1ELb1ELb0ELb1ELb1EEEEEEEEEvNT_6ParamsE,@function
        .size           _ZN7cutlass13device_kernelIN5flash11enable_sm90INS1_16FlashAttnFwdSm90INS1_25CollectiveMainloopFwdSm90ILi2EN4cute5tupleIJNS5_1CILi1EEES8_S8_EEENS6_IJNS7_ILi128EEENS7_ILi112EEENS7_ILi192EEEEEELi192ENS_6half_tEfNS_4arch4Sm90ELb0ELb0ELb0ELb1ELb0ELb0ELb0ELb1ELb1ELb1ELb1ELb0EEENS1_21CollectiveEpilogueFwdINS6_IJSA_SC_SB_EEES9_SE_SG_Li256ELb1ELb1ELb1ELb0EEENS1_36VarlenDynamicPersistentTileSchedulerILi128ELi112ELi256ELi128ELb1ELb1ELb1ELb0ELb1ELb1EEEEEEEEEvNT_6ParamsE,(.L_x_10 - _ZN7cutlass13device_kernelIN5flash11enable_sm90INS1_16FlashAttnFwdSm90INS1_25CollectiveMainloopFwdSm90ILi2EN4cute5tupleIJNS5_1CILi1EEES8_S8_EEENS6_IJNS7_ILi128EEENS7_ILi112EEENS7_ILi192EEEEEELi192ENS_6half_tEfNS_4arch4Sm90ELb0ELb0ELb0ELb1ELb0ELb0ELb0ELb1ELb1ELb1ELb1ELb0EEENS1_21CollectiveEpilogueFwdINS6_IJSA_SC_SB_EEES9_SE_SG_Li256ELb1ELb1ELb1ELb0EEENS1_36VarlenDynamicPersistentTileSchedulerILi128ELi112ELi256ELi128ELb1ELb1ELb1ELb0ELb1ELb1EEEEEEEEEvNT_6ParamsE)
        .other          _ZN7cutlass13device_kernelIN5flash11enable_sm90INS1_16FlashAttnFwdSm90INS1_25CollectiveMainloopFwdSm90ILi2EN4cute5tupleIJNS5_1CILi1EEES8_S8_EEENS6_IJNS7_ILi128EEENS7_ILi112EEENS7_ILi192EEEEEELi192ENS_6half_tEfNS_4arch4Sm90ELb0ELb0ELb0ELb1ELb0ELb0ELb0ELb1ELb1ELb1ELb1ELb0EEENS1_21CollectiveEpilogueFwdINS6_IJSA_SC_SB_EEES9_SE_SG_Li256ELb1ELb1ELb1ELb0EEENS1_36VarlenDynamicPersistentTileSchedulerILi128ELi112ELi256ELi128ELb1ELb1ELb1ELb0ELb1ELb1EEEEEEEEEvNT_6ParamsE,@"STO_CUDA_ENTRY STV_DEFAULT"
_ZN7cutlass13device_kernelIN5flash11enable_sm90INS1_16FlashAttnFwdSm90INS1_25CollectiveMainloopFwdSm90ILi2EN4cute5tupleIJNS5_1CILi1EEES8_S8_EEENS6_IJNS7_ILi128EEENS7_ILi112EEENS7_ILi192EEEEEELi192ENS_6half_tEfNS_4arch4Sm90ELb0ELb0ELb0ELb1ELb0ELb0ELb0ELb1ELb1ELb1ELb1ELb0EEENS1_21CollectiveEpilogueFwdINS6_IJSA_SC_SB_EEES9_SE_SG_Li256ELb1ELb1ELb1ELb0EEENS1_36VarlenDynamicPersistentTileSchedulerILi128ELi112ELi256ELi128ELb1ELb1ELb1ELb0ELb1ELb1EEEEEEEEEvNT_6ParamsE:
[----:B------:R-:W-:Y:S01]  /*0000*/  LDC R1, c[0x0][0x37c] ;  /* 0x0000df00ff017b82 */ /* 0x000fe20000000800 */
[----:B------:R-:W-:Y:S05]  /*0010*/  EXIT ;  /* 0x000000000000794d */ /* 0x000fea0003800000 */
.L_x_1:
        /* <DEDUP_REMOVED lines=14> */
.L_x_10:


//--------------------- .text._ZN7cutlass13device_kernelIN5flash11enable_sm90INS1_16FlashAttnFwdSm90INS1_25CollectiveMainloopFwdSm90ILi2EN4cute5tupleIJNS5_1CILi1EEES8_S8_EEENS6_IJNS7_ILi128EEENS7_ILi112EEENS7_ILi192EEEEEELi192ENS_6half_tEfNS_4arch4Sm90ELb0ELb0ELb0ELb1ELb0ELb1ELb0ELb1ELb1ELb1ELb1ELb0EEENS1_21CollectiveEpilogueFwdINS6_IJSA_SC_SB_EEES9_SE_SG_Li256ELb1ELb1ELb1ELb0EEENS1_36VarlenDynamicPersistentTileSchedulerILi128ELi112ELi256ELi128ELb1ELb1ELb1ELb0ELb1ELb1EEEEEEEEEvNT_6ParamsE --------------------------
	.section	.text._ZN7cutlass13device_kernelIN5flash11enable_sm90INS1_16FlashAttnFwdSm90INS1_25CollectiveMainloopFwdSm90ILi2EN4cute5tupleIJNS5_1CILi1EEES8_S8_EEENS6_IJNS7_ILi128EEENS7_ILi112EEENS7_ILi192EEEEEELi192ENS_6half_tEfNS_4arch4Sm90ELb0ELb0ELb0ELb1ELb0ELb1ELb0ELb1ELb1ELb1ELb1ELb0EEENS1_21CollectiveEpilogueFwdINS6_IJSA_SC_SB_EEES9_SE_SG_Li256ELb1ELb1ELb1ELb0EEENS1_36VarlenDynamicPersistentTileSchedulerILi128ELi112ELi256ELi128ELb1ELb1ELb1ELb0ELb1ELb1EEEEEEEEEvNT_6ParamsE,"ax",@progbits
	.align	128
.text._ZN7cutlass13device_kernelIN5flash11enable_sm90INS1_16FlashAttnFwdSm90INS1_25CollectiveMainloopFwdSm90ILi2EN4cute5tupleIJNS5_1CILi1EEES8_S8_EEENS6_IJNS7_ILi128EEENS7_ILi112EEENS7_ILi192EEEEEELi192ENS_6half_tEfNS_4arch4Sm90ELb0ELb0ELb0ELb1ELb0ELb1ELb0ELb1ELb1ELb1ELb1ELb0EEENS1_21CollectiveEpilogueFwdINS6_IJSA_SC_SB_EEES9_SE_SG_Li256ELb1ELb1ELb1ELb0EEENS1_36VarlenDynamicPersistentTileSchedulerILi128ELi112ELi256ELi128ELb1ELb1ELb1ELb0ELb1ELb1EEEEEEEEEvNT_6ParamsE:
        .type           _ZN7cutlass13device_kernelIN5flash11enable_sm90INS1_16FlashAttnFwdSm90INS1_25CollectiveMainloopFwdSm90ILi2EN4cute5tupleIJNS5_1CILi1EEES8_S8_EEENS6_IJNS7_ILi128EEENS7_ILi112EEENS7_ILi192EEEEEELi192ENS_6half_tEfNS_4arch4Sm90ELb0ELb0ELb0ELb1ELb0ELb1ELb0ELb1ELb1ELb1ELb1ELb0EEENS1_21CollectiveEpilogueFwdINS6_IJSA_SC_SB_EEES9_SE_SG_Li256ELb1ELb1ELb1ELb0EEENS1_36VarlenDynamicPersistentTileSchedulerILi128ELi112ELi256ELi128ELb1ELb1ELb1ELb0ELb1ELb1EEEEEEEEEvNT_6ParamsE,@function
        .size           _ZN7cutlass13device_kernelIN5flash11enable_sm90INS1_16FlashAttnFwdSm90INS1_25CollectiveMainloopFwdSm90ILi2EN4cute5tupleIJNS5_1CILi1EEES8_S8_EEENS6_IJNS7_ILi128EEENS7_ILi112EEENS7_ILi192EEEEEELi192ENS_6half_tEfNS_4arch4Sm90ELb0ELb0ELb0ELb1ELb0ELb1ELb0ELb1ELb1ELb1ELb1ELb0EEENS1_21CollectiveEpilogueFwdINS6_IJSA_SC_SB_EEES9_SE_SG_Li256ELb1ELb1ELb1ELb0EEENS1_36VarlenDynamicPersistentTileSchedulerILi128ELi112ELi256ELi128ELb1ELb1ELb1ELb0ELb1ELb1EEEEEEEEEvNT_6ParamsE,(.L_x_11 - _ZN7cutlass13device_kernelIN5flash11enable_sm90INS1_16FlashAttnFwdSm90INS1_25CollectiveMainloopFwdSm90ILi2EN4cute5tupleIJNS5_1CILi1EEES8_S8_EEENS6_IJNS7_ILi128EEENS7_ILi112EEENS7_ILi192EEEEEELi192ENS_6half_tEfNS_4arch4Sm90ELb0ELb0ELb0ELb1ELb0ELb1ELb0ELb1ELb1ELb1ELb1ELb0EEENS1_21CollectiveEpilogueFwdINS6_IJSA_SC_SB_EEES9_SE_SG_Li256ELb1ELb1ELb1ELb0EEENS1_36VarlenDynamicPersistentTileSchedulerILi128ELi112ELi256ELi128ELb1ELb1ELb1ELb0ELb1ELb1EEEEEEEEEvNT_6ParamsE)
        .other          _ZN7cutlass13device_kernelIN5flash11enable_sm90INS1_16FlashAttnFwdSm90INS1_25CollectiveMainloopFwdSm90ILi2EN4cute5tupleIJNS5_1CILi1EEES8_S8_EEENS6_IJNS7_ILi128EEENS7_ILi112EEENS7_ILi192EEEEEELi192ENS_6half_tEfNS_4arch4Sm90ELb0ELb0ELb0ELb1ELb0ELb1ELb0ELb1ELb1ELb1ELb1ELb0EEENS1_21CollectiveEpilogueFwdINS6_IJSA_SC_SB_EEES9_SE_SG_Li256ELb1ELb1ELb1ELb0EEENS1_36VarlenDynamicPersistentTileSchedulerILi128ELi112ELi256ELi128ELb1ELb1ELb1ELb0ELb1ELb1EEEEEEEEEvNT_6ParamsE,@"STO_CUDA_ENTRY STV_DEFAULT"
_ZN7cutlass13device_kernelIN5flash11enable_sm90INS1_16FlashAttnFwdSm90INS1_25CollectiveMainloopFwdSm90ILi2EN4cute5tupleIJNS5_1CILi1EEES8_S8_EEENS6_IJNS7_ILi128EEENS7_ILi112EEENS7_ILi192EEEEEELi192ENS_6half_tEfNS_4arch4Sm90ELb0ELb0ELb0ELb1ELb0ELb1ELb0ELb1ELb1ELb1ELb1ELb0EEENS1_21CollectiveEpilogueFwdINS6_IJSA_SC_SB_EEES9_SE_SG_Li256ELb1ELb1ELb1ELb0EEENS1_36VarlenDynamicPersistentTileSchedulerILi128ELi112ELi256ELi128ELb1ELb1ELb1ELb0ELb1ELb1EEEEEEEEEvNT_6ParamsE:
[----:B------:R-:W-:Y:S01]  /*0000*/  LDC R1, c[0x0][0x37c] ;  /* 0x0000df00ff017b82 */ /* 0x000fe20000000800 */
[----:B------:R-:W-:Y:S05]  /*0010*/  EXIT ;  /* 0x000000000000794d */ /* 0x000fea0003800000 */
.L_x_2:
        /* <DEDUP_REMOVED lines=14> */
.L_x_11:


//--------------------- .text._ZN7cutlass13device_kernelIN5flash11enable_sm90INS1_16FlashAttnFwdSm90INS1_25CollectiveMainloopFwdSm90ILi2EN4cute5tupleIJNS5_1CILi1EEES8_S8_EEENS6_IJNS7_ILi128EEENS7_ILi96EEENS7_ILi192EEEEEELi192ENS_6half_tEfNS_4arch4Sm90ELb0ELb1ELb0ELb0ELb0ELb0ELb0ELb1ELb1ELb1ELb1ELb0EEENS1_21CollectiveEpilogueFwdINS6_IJSA_SC_SB_EEES9_SE_SG_Li256ELb0ELb1ELb1ELb0EEENS1_19SingleTileSchedulerILb0ELb1ELb1ELi128EEEEEEEEEvNT_6ParamsE --------------------------
	.section	.text._ZN7cutlass13device_kernelIN5flash11enable_sm90INS1_16FlashAttnFwdSm90INS1_25CollectiveMainloopFwdSm90ILi2EN4cute5tupleIJNS5_1CILi1EEES8_S8_EEENS6_IJNS7_ILi128EEENS7_ILi96EEENS7_ILi192EEEEEELi192ENS_6half_tEfNS_4arch4Sm90ELb0ELb1ELb0ELb0ELb0ELb0ELb0ELb1ELb1ELb1ELb1ELb0EEENS1_21CollectiveEpilogueFwdINS6_IJSA_SC_SB_EEES9_SE_SG_Li256ELb0ELb1ELb1ELb0EEENS1_19SingleTileSchedulerILb0ELb1ELb1ELi128EEEEEEEEEvNT_6ParamsE,"ax",@progbits
	.align	128
.text._ZN7cutlass13device_kernelIN5flash11enable_sm90INS1_16FlashAttnFwdSm90INS1_25CollectiveMainloopFwdSm90ILi2EN4cute5tupleIJNS5_1CILi1EEES8_S8_EEENS6_IJNS7_ILi128EEENS7_ILi96EEENS7_ILi192EEEEEELi192ENS_6half_tEfNS_4arch4Sm90ELb0ELb1ELb0ELb0ELb0ELb0ELb0ELb1ELb1ELb1ELb1ELb0EEENS1_21CollectiveEpilogueFwdINS6_IJSA_SC_SB_EEES9_SE_SG_Li256ELb0ELb1ELb1ELb0EEENS1_19SingleTileSchedulerILb0ELb1ELb1ELi128EEEEEEEEEvNT_6ParamsE:
        .type           _ZN7cutlass13device_kernelIN5flash11enable_sm90INS1_16FlashAttnFwdSm90INS1_25CollectiveMainloopFwdSm90ILi2EN4cute5tupleIJNS5_1CILi1EEES8_S8_EEENS6_IJNS7_ILi128EEENS7_ILi96EEENS7_ILi192EEEEEELi192ENS_6half_tEfNS_4arch4Sm90ELb0ELb1ELb0ELb0ELb0ELb0ELb0ELb1ELb1ELb1ELb1ELb0EEENS1_21CollectiveEpilogueFwdINS6_IJSA_SC_SB_EEES9_SE_SG_Li256ELb0ELb1ELb1ELb0EEENS1_19SingleTileSchedulerILb0ELb1ELb1ELi128EEEEEEEEEvNT_6ParamsE,@function
        .size           _ZN7cutlass13device_kernelIN5flash11enable_sm90INS1_16FlashAttnFwdSm90INS1_25CollectiveMainloopFwdSm90ILi2EN4cute5tupleIJNS5_1CILi1EEES8_S8_EEENS6_IJNS7_ILi128EEENS7_ILi96EEENS7_ILi192EEEEEELi192ENS_6half_tEfNS_4arch4Sm90ELb0ELb1ELb0ELb0ELb0ELb0ELb0ELb1ELb1ELb1ELb1ELb0EEENS1_21CollectiveEpilogueFwdINS6_IJSA_SC_SB_EEES9_SE_SG_Li256ELb0ELb1ELb1ELb0EEENS1_19SingleTileSchedulerILb0ELb1ELb1ELi128EEEEEEEEEvNT_6ParamsE,(.L_x_12 - _ZN7cutlass13device_kernelIN5flash11enable_sm90INS1_16FlashAttnFwdSm90INS1_25CollectiveMainloopFwdSm90ILi2EN4cute5tupleIJNS5_1CILi1EEES8_S8_EEENS6_IJNS7_ILi128EEENS7_ILi96EEENS7_ILi192EEEEEELi192ENS_6half_tEfNS_4arch4Sm90ELb0ELb1ELb0ELb0ELb0ELb0ELb0ELb1ELb1ELb1ELb1ELb0EEENS1_21CollectiveEpilogueFwdINS6_IJSA_SC_SB_EEES9_SE_SG_Li256ELb0ELb1ELb1ELb0EEENS1_19SingleTileSchedulerILb0ELb1ELb1ELi128EEEEEEEEEvNT_6ParamsE)
        .other          _ZN7cutlass13device_kernelIN5flash11enable_sm90INS1_16FlashAttnFwdSm90INS1_25CollectiveMainloopFwdSm90ILi2EN4cute5tupleIJNS5_1CILi1EEES8_S8_EEENS6_IJNS7_ILi128EEENS7_ILi96EEENS7_ILi192EEEEEELi192ENS_6half_tEfNS_4arch4Sm90ELb0ELb1ELb0ELb0ELb0ELb0ELb0ELb1ELb1ELb1ELb1ELb0EEENS1_21CollectiveEpilogueFwdINS6_IJSA_SC_SB_EEES9_SE_SG_Li256ELb0ELb1ELb1ELb0EEENS1_19SingleTileSchedulerILb0ELb1ELb1ELi128EEEEEEEEEvNT_6ParamsE,@"STO_CUDA_ENTRY STV_DEFAULT"
_ZN7cutlass13device_kernelIN5flash11enable_sm90INS1_16FlashAttnFwdSm90INS1_25CollectiveMainloopFwdSm90ILi2EN4cute5tupleIJNS5_1CILi1EEES8_S8_EEENS6_IJNS7_ILi128EEENS7_ILi96EEENS7_ILi192EEEEEELi192ENS_6half_tEfNS_4arch4Sm90ELb0ELb1ELb0ELb0ELb0ELb0ELb0ELb1ELb1ELb1ELb1ELb0EEENS1_21CollectiveEpilogueFwdINS6_IJSA_SC_SB_EEES9_SE_SG_Li256ELb0ELb1ELb1ELb0EEENS1_19SingleTileSchedulerILb0ELb1ELb1ELi128EEEEEEEEEvNT_6ParamsE:
[----:B------:R-:W-:Y:S01]  /*0000*/  LDC R1, c[0x0][0x37c] ;  /* 0x0000df00ff017b82 */ /* 0x000fe20000000800 */
[----:B------:R-:W-:Y:S05]  /*0010*/  EXIT ;  /* 0x000000000000794d */ /* 0x000fea0003800000 */
.L_x_3:
        /* <DEDUP_REMOVED lines=14> */
.L_x_12:


//--------------------- .text._ZN7cutlass13device_kernelIN5flash11enable_sm90INS1_16FlashAttnFwdSm90INS1_25CollectiveMainloopFwdSm90ILi2EN4cute5tupleIJNS5_1CILi1EEES8_S8_EEENS6_IJNS7_ILi128EEENS7_ILi96EEENS7_ILi192EEEEEELi192ENS_6half_tEfNS_4arch4Sm90ELb0ELb1ELb0ELb1ELb0ELb0ELb0ELb1ELb1ELb1ELb1ELb0EEENS1_21CollectiveEpilogueFwdINS6_IJSA_SC_SB_EEES9_SE_SG_Li256ELb1ELb1ELb1ELb0EEENS1_36VarlenDynamicPersistentTileSchedulerILi128ELi96ELi256ELi128ELb1ELb1ELb1ELb1ELb0ELb1EEEEEEEEEvNT_6ParamsE --------------------------
	.section	.text._ZN7cutlass13device_kernelIN5flash11enable_sm90INS1_16FlashAttnFwdSm90INS1_25CollectiveMainloopFwdSm90ILi2EN4cute5tupleIJNS5_1CILi1EEES8_S8_EEENS6_IJNS7_ILi128EEENS7_ILi96EEENS7_ILi192EEEEEELi192ENS_6half_tEfNS_4arch4Sm90ELb0ELb1ELb0ELb1ELb0ELb0ELb0ELb1ELb1ELb1ELb1ELb0EEENS1_21CollectiveEpilogueFwdINS6_IJSA_SC_SB_EEES9_SE_SG_Li256ELb1ELb1ELb1ELb0EEENS1_36VarlenDynamicPersistentTileSchedulerILi128ELi96ELi256ELi128ELb1ELb1ELb1ELb1ELb0ELb1EEEEEEEEEvNT_6ParamsE,"ax",@progbits
	.align	128
.text._ZN7cutlass13device_kernelIN5flash11enable_sm90INS1_16FlashAttnFwdSm90INS1_25CollectiveMainloopFwdSm90ILi2EN4cute5tupleIJNS5_1CILi1EEES8_S8_EEENS6_IJNS7_ILi128EEENS7_ILi96EEENS7_ILi192EEEEEELi192ENS_6half_tEfNS_4arch4Sm90ELb0ELb1ELb0ELb1ELb0ELb0ELb0ELb1ELb1ELb1ELb1ELb0EEENS1_21CollectiveEpilogueFwdINS6_IJSA_SC_SB_EEES9_SE_SG_Li256ELb1ELb1ELb1ELb0EEENS1_36VarlenDynamicPersistentTileSchedulerILi128ELi96ELi256ELi128ELb1ELb1ELb1ELb1ELb0ELb1EEEEEEEEEvNT_6ParamsE:
        .type           _ZN7cutlass13device_kernelIN5flash11enable_sm90INS1_16FlashAttnFwdSm90INS1_25CollectiveMainloopFwdSm90ILi2EN4cute5tupleIJNS5_1CILi1EEES8_S8_EEENS6_IJNS7_ILi128EEENS7_ILi96EEENS7_ILi192EEEEEELi192ENS_6half_tEfNS_4arch4Sm90ELb0ELb1ELb0ELb1ELb0ELb0ELb0ELb1ELb1ELb1ELb1ELb0EEENS1_21CollectiveEpilogueFwdINS6_IJSA_SC_SB_EEES9_SE_SG_Li256ELb1ELb1ELb1ELb0EEENS1_36VarlenDynamicPersistentTileSchedulerILi128ELi96ELi256ELi128ELb1ELb1ELb1ELb1ELb0ELb1EEEEEEEEEvNT_6ParamsE,@function
        .size           _ZN7cutlass13device_kernelIN5flash11enable_sm90INS1_16FlashAttnFwdSm90INS1_25CollectiveMainloopFwdSm90ILi2EN4cute5tupleIJNS5_1CILi1EEES8_S8_EEENS6_IJNS7_ILi128EEENS7_ILi96EEENS7_ILi192EEEEEELi192ENS_6half_tEfNS_4arch4Sm90ELb0ELb1ELb0ELb1ELb0ELb0ELb0ELb1ELb1ELb1ELb1ELb0EEENS1_21CollectiveEpilogueFwdINS6_IJSA_SC_SB_EEES9_SE_SG_Li256ELb1ELb1ELb1ELb0EEENS1_36VarlenDynamicPersistentTileSchedulerILi128ELi96ELi256ELi128ELb1ELb1ELb1ELb1ELb0ELb1EEEEEEEEEvNT_6ParamsE,(.L_x_13 - _ZN7cutlass13device_kernelIN5flash11enable_sm90INS1_16FlashAttnFwdSm90INS1_25CollectiveMainloopFwdSm90ILi2EN4cute5tupleIJNS5_1CILi1EEES8_S8_EEENS6_IJNS7_ILi128EEENS7_ILi96EEENS7_ILi192EEEEEELi192ENS_6half_tEfNS_4arch4Sm90ELb0ELb1ELb0ELb1ELb0ELb0ELb0ELb1ELb1ELb1ELb1ELb0EEENS1_21CollectiveEpilogueFwdINS6_IJSA_SC_SB_EEES9_SE_SG_Li256ELb1ELb1ELb1ELb0EEENS1_36VarlenDynamicPersistentTileSchedulerILi128ELi96ELi256ELi128ELb1ELb1ELb1ELb1ELb0ELb1EEEEEEEEEvNT_6ParamsE)
        .other          _ZN7cutlass13device_kernelIN5flash11enable_sm90INS1_16FlashAttnFwdSm90INS1_25CollectiveMainloopFwdSm90ILi2EN4cute5tupleIJNS5_1CILi1EEES8_S8_EEENS6_IJNS7_ILi128EEENS7_ILi96EEENS7_ILi192EEEEEELi192ENS_6half_tEfNS_4arch4Sm90ELb0ELb1ELb0ELb1ELb0ELb0ELb0ELb1ELb1ELb1ELb1ELb0EEENS1_21CollectiveEpilogueFwdINS6_IJSA_SC_SB_EEES9_SE_SG_Li256ELb1ELb1ELb1ELb0EEENS1_36VarlenDynamicPersistentTileSchedulerILi128ELi96ELi256ELi128ELb1ELb1ELb1ELb1ELb0ELb1EEEEEEEEEvNT_6ParamsE,@"STO_CUDA_ENTRY STV_DEFAULT"
_ZN7cutlass13device_kernelIN5flash11enable_sm90INS1_16FlashAttnFwdSm90INS1_25CollectiveMainloopFwdSm90ILi2EN4cute5tupleIJNS5_1CILi1EEES8_S8_EEENS6_IJNS7_ILi128EEENS7_ILi96EEENS7_ILi192EEEEEELi192ENS_6half_tEfNS_4arch4Sm90ELb0ELb1ELb0ELb1ELb0ELb0ELb0ELb1ELb1ELb1ELb1ELb0EEENS1_21CollectiveEpilogueFwdINS6_IJSA_SC_SB_EEES9_SE_SG_Li256ELb1ELb1ELb1ELb0EEENS1_36VarlenDynamicPersistentTileSchedulerILi128ELi96ELi256ELi128ELb1ELb1ELb1ELb1ELb0ELb1EEEEEEEEEvNT_6ParamsE:
[----:B------:R-:W-:Y:S01]  /*0000*/  LDC R1, c[0x0][0x37c] ;  /* 0x0000df00ff017b82 */ /* 0x000fe20000000800 */
[----:B------:R-:W-:Y:S05]  /*0010*/  EXIT ;  /* 0x000000000000794d */ /* 0x000fea0003800000 */
.L_x_4:
        /* <DEDUP_REMOVED lines=14> */
.L_x_13:


//--------------------- .text._ZN7cutlass13device_kernelIN5flash11enable_sm90INS1_16FlashAttnFwdSm90INS1_25CollectiveMainloopFwdSm90ILi2EN4cute5tupleIJNS5_1CILi1EEES8_S8_EEENS6_IJNS7_ILi128EEENS7_ILi96EEENS7_ILi192EEEEEELi192ENS_6half_tEfNS_4arch4Sm90ELb0ELb1ELb0ELb1ELb0ELb1ELb0ELb1ELb1ELb1ELb1ELb0EEENS1_21CollectiveEpilogueFwdINS6_IJSA_SC_SB_EEES9_SE_SG_Li256ELb1ELb1ELb1ELb0EEENS1_36VarlenDynamicPersistentTileSchedulerILi128ELi96ELi256ELi128ELb1ELb1ELb1ELb1ELb0ELb1EEEEEEEEEvNT_6ParamsE --------------------------
	.section	.text._ZN7cutlass13device_kernelIN5flash11enable_sm90INS1_16FlashAttnFwdSm90INS1_25CollectiveMainloopFwdSm90ILi2EN4cute5tupleIJNS5_1CILi1EEES8_S8_EEENS6_IJNS7_ILi128EEENS7_ILi96EEENS7_ILi192EEEEEELi192ENS_6half_tEfNS_4arch4Sm90ELb0ELb1ELb0ELb1ELb0ELb1ELb0ELb1ELb1ELb1ELb1ELb0EEENS1_21CollectiveEpilogueFwdINS6_IJSA_SC_SB_EEES9_SE_SG_Li256ELb1ELb1ELb1ELb0EEENS1_36VarlenDynamicPersistentTileSchedulerILi128ELi96ELi256ELi128ELb1ELb1ELb1ELb1ELb0ELb1EEEEEEEEEvNT_6ParamsE,"ax",@progbits
	.align	128
.text._ZN7cutlass13device_kernelIN5flash11enable_sm90INS1_16FlashAttnFwdSm90INS1_25CollectiveMainloopFwdSm90ILi2EN4cute5tupleIJNS5_1CILi1EEES8_S8_EEENS6_IJNS7_ILi128EEENS7_ILi96EEENS7_ILi192EEEEEELi192ENS_6half_tEfNS_4arch4Sm90ELb0ELb1ELb0ELb1ELb0ELb1ELb0ELb1ELb1ELb1ELb1ELb0EEENS1_21CollectiveEpilogueFwdINS6_IJSA_SC_SB_EEES9_SE_SG_Li256ELb1ELb1ELb1ELb0EEENS1_36VarlenDynamicPersistentTileSchedulerILi128ELi96ELi256ELi128ELb1ELb1ELb1ELb1ELb0ELb1EEEEEEEEEvNT_6ParamsE:
        .type           _ZN7cutlass13device_kernelIN5flash11enable_sm90INS1_16FlashAttnFwdSm90INS1_25CollectiveMainloopFwdSm90ILi2EN4cute5tupleIJNS5_1CILi1EEES8_S8_EEENS6_IJNS7_ILi128EEENS7_ILi96EEENS7_ILi192EEEEEELi192ENS_6half_tEfNS_4arch4Sm90ELb0ELb1ELb0ELb1ELb0ELb1ELb0ELb1ELb1ELb1ELb1ELb0EEENS1_21CollectiveEpilogueFwdINS6_IJSA_SC_SB_EEES9_SE_SG_Li256ELb1ELb1ELb1ELb0EEENS1_36VarlenDynamicPersistentTileSchedulerILi128ELi96ELi256ELi128ELb1ELb1ELb1ELb1ELb0ELb1EEEEEEEEEvNT_6ParamsE,@function
        .size           _ZN7cutlass13device_kernelIN5flash11enable_sm90INS1_16FlashAttnFwdSm90INS1_25CollectiveMainloopFwdSm90ILi2EN4cute5tupleIJNS5_1CILi1EEES8_S8_EEENS6_IJNS7_ILi128EEENS7_ILi96EEENS7_ILi192EEEEEELi192ENS_6half_tEfNS_4arch4Sm90ELb0ELb1ELb0ELb1ELb0ELb1ELb0ELb1ELb1ELb1ELb1ELb0EEENS1_21CollectiveEpilogueFwdINS6_IJSA_SC_SB_EEES9_SE_SG_Li256ELb1ELb1ELb1ELb0EEENS1_36VarlenDynamicPersistentTileSchedulerILi128ELi96ELi256ELi128ELb1ELb1ELb1ELb1ELb0ELb1EEEEEEEEEvNT_6ParamsE,(.L_x_14 - _ZN7cutlass13device_kernelIN5flash11enable_sm90INS1_16FlashAttnFwdSm90INS1_25CollectiveMainloopFwdSm90ILi2EN4cute5tupleIJNS5_1CILi1EEES8_S8_EEENS6_IJNS7_ILi128EEENS7_ILi96EEENS7_ILi192EEEEEELi192ENS_6half_tEfNS_4arch4Sm90ELb0ELb1ELb0ELb1ELb0ELb1ELb0ELb1ELb1ELb1ELb1ELb0EEENS1_21CollectiveEpilogueFwdINS6_IJSA_SC_SB_EEES9_SE_SG_Li256ELb1ELb1ELb1ELb0EEENS1_36VarlenDynamicPersistentTileSchedulerILi128ELi96ELi256ELi128ELb1ELb1ELb1ELb1ELb0ELb1EEEEEEEEEvNT_6ParamsE)
        .other          _ZN7cutlass13device_kernelIN5flash11enable_sm90INS1_16FlashAttnFwdSm90INS1_25CollectiveMainloopFwdSm90ILi2EN4cute5tupleIJNS5_1CILi1EEES8_S8_EEENS6_IJNS7_ILi128EEENS7_ILi96EEENS7_ILi192EEEEEELi192ENS_6half_tEfNS_4arch4Sm90ELb0ELb1ELb0ELb1ELb0ELb1ELb0ELb1ELb1ELb1ELb1ELb0EEENS1_21CollectiveEpilogueFwdINS6_IJSA_SC_SB_EEES9_SE_SG_Li256ELb1ELb1ELb1ELb0EEENS1_36VarlenDynamicPersistentTileSchedulerILi128ELi96ELi256ELi128ELb1ELb1ELb1ELb1ELb0ELb1EEEEEEEEEvNT_6ParamsE,@"STO_CUDA_ENTRY STV_DEFAULT"
_ZN7cutlass13device_kernelIN5flash11enable_sm90INS1_16FlashAttnFwdSm90INS1_25CollectiveMainloopFwdSm90ILi2EN4cute5tupleIJNS5_1CILi1EEES8_S8_EEENS6_IJNS7_ILi128EEENS7_ILi96EEENS7_ILi192EEEEEELi192ENS_6half_tEfNS_4arch4Sm90ELb0ELb1ELb0ELb1ELb0ELb1ELb0ELb1ELb1ELb1ELb1ELb0EEENS1_21CollectiveEpilogueFwdINS6_IJSA_SC_SB_EEES9_SE_SG_Li256ELb1ELb1ELb1ELb0EEENS1_36VarlenDynamicPersistentTileSchedulerILi128ELi96ELi256ELi128ELb1ELb1ELb1ELb1ELb0ELb1EEEEEEEEEvNT_6ParamsE:
[----:B------:R-:W-:Y:S01]  /*0000*/  LDC R1, c[0x0][0x37c] ;  /* 0x0000df00ff017b82 */ /* 0x000fe20000000800 */
[----:B------:R-:W-:Y:S05]  /*0010*/  EXIT ;  /* 0x000000000000794d */ /* 0x000fea0003800000 */
.L_x_5:
        /* <DEDUP_REMOVED lines=14> */
.L_x_14:


//--------------------- .text._ZN7cutlass13device_kernelIN5flash11enable_sm90INS1_16FlashAttnFwdSm90INS1_25CollectiveMainloopFwdSm90ILi2EN4cute5tupleIJNS5_1CILi1EEES8_S8_EEENS6_IJNS7_ILi128EEENS7_ILi112EEENS7_ILi192EEEEEELi192ENS_6half_tEfNS_4arch4Sm90ELb1ELb0ELb0ELb0ELb0ELb0ELb0ELb1ELb1ELb1ELb1ELb0EEENS1_21CollectiveEpilogueFwdINS6_IJSA_SC_SB_EEES9_SE_SG_Li256ELb0ELb1ELb1ELb0EEENS1_19SingleTileSchedulerILb0ELb1ELb1ELi128EEEEEEEEEvNT_6ParamsE --------------------------
	.section	.text._ZN7cutlass13device_kernelIN5flash11enable_sm90INS1_16FlashAttnFwdSm90INS1_25CollectiveMainloopFwdSm90ILi2EN4cute5tupleIJNS5_1CILi1EEES8_S8_EEENS6_IJNS7_ILi128EEENS7_ILi112EEENS7_ILi192EEEEEELi192ENS_6half_tEfNS_4arch4Sm90ELb1ELb0ELb0ELb0ELb0ELb0ELb0ELb1ELb1ELb1ELb1ELb0EEENS1_21CollectiveEpilogueFwdINS6_IJSA_SC_SB_EEES9_SE_SG_Li256ELb0ELb1ELb1ELb0EEENS1_19SingleTileSchedulerILb0ELb1ELb1ELi128EEEEEEEEEvNT_6ParamsE,"ax",@progbits
	.align	128
.text._ZN7cutlass13device_kernelIN5flash11enable_sm90INS1_16FlashAttnFwdSm90INS1_25CollectiveMainloopFwdSm90ILi2EN4cute5tupleIJNS5_1CILi1EEES8_S8_EEENS6_IJNS7_ILi128EEENS7_ILi112EEENS7_ILi192EEEEEELi192ENS_6half_tEfNS_4arch4Sm90ELb1ELb0ELb0ELb0ELb0ELb0ELb0ELb1ELb1ELb1ELb1ELb0EEENS1_21CollectiveEpilogueFwdINS6_IJSA_SC_SB_EEES9_SE_SG_Li256ELb0ELb1ELb1ELb0EEENS1_19SingleTileSchedulerILb0ELb1ELb1ELi128EEEEEEEEEvNT_6ParamsE:
        .type           _ZN7cutlass13device_kernelIN5flash11enable_sm90INS1_16FlashAttnFwdSm90INS1_25CollectiveMainloopFwdSm90ILi2EN4cute5tupleIJNS5_1CILi1EEES8_S8_EEENS6_IJNS7_ILi128EEENS7_ILi112EEENS7_ILi192EEEEEELi192ENS_6half_tEfNS_4arch4Sm90ELb1ELb0ELb0ELb0ELb0ELb0ELb0ELb1ELb1ELb1ELb1ELb0EEENS1_21CollectiveEpilogueFwdINS6_IJSA_SC_SB_EEES9_SE_SG_Li256ELb0ELb1ELb1ELb0EEENS1_19SingleTileSchedulerILb0ELb1ELb1ELi128EEEEEEEEEvNT_6ParamsE,@function
        .size           _ZN7cutlass13device_kernelIN5flash11enable_sm90INS1_16FlashAttnFwdSm90INS1_25CollectiveMainloopFwdSm90ILi2EN4cute5tupleIJNS5_1CILi1EEES8_S8_EEENS6_IJNS7_ILi128EEENS7_ILi112EEENS7_ILi192EEEEEELi192ENS_6half_tEfNS_4arch4Sm90ELb1ELb0ELb0ELb0ELb0ELb0ELb0ELb1ELb1ELb1ELb1ELb0EEENS1_21CollectiveEpilogueFwdINS6_IJSA_SC_SB_EEES9_SE_SG_Li256ELb0ELb1ELb1ELb0EEENS1_19SingleTileSchedulerILb0ELb1ELb1ELi128EEEEEEEEEvNT_6ParamsE,(.L_x_15 - _ZN7cutlass13device_kernelIN5flash11enable_sm90INS1_16FlashAttnFwdSm90INS1_25CollectiveMainloopFwdSm90ILi2EN4cute5tupleIJNS5_1CILi1EEES8_S8_EEENS6_IJNS7_ILi128EEENS7_ILi112EEENS7_ILi192EEEEEELi192ENS_6half_tEfNS_4arch4Sm90ELb1ELb0ELb0ELb0ELb0ELb0ELb0ELb1ELb1ELb1ELb1ELb0EEENS1_21CollectiveEpilogueFwdINS6_IJSA_SC_SB_EEES9_SE_SG_Li256ELb0ELb1ELb1ELb0EEENS1_19SingleTileSchedulerILb0ELb1ELb1ELi128EEEEEEEEEvNT_6ParamsE)
        .other          _ZN7cutlass13device_kernelIN5flash11enable_sm90INS1_16FlashAttnFwdSm90INS1_25CollectiveMainloopFwdSm90ILi2EN4cute5tupleIJNS5_1CILi1EEES8_S8_EEENS6_IJNS7_ILi128EEENS7_ILi112EEENS7_ILi192EEEEEELi192ENS_6half_tEfNS_4arch4Sm90ELb1ELb0ELb0ELb0ELb0ELb0ELb0ELb1ELb1ELb1ELb1ELb0EEENS1_21CollectiveEpilogueFwdINS6_IJSA_SC_SB_EEES9_SE_SG_Li256ELb0ELb1ELb1ELb0EEENS1_19SingleTileSchedulerILb0ELb1ELb1ELi128EEEEEEEEEvNT_6ParamsE,@"STO_CUDA_ENTRY STV_DEFAULT"
_ZN7cutlass13device_kernelIN5flash11enable_sm90INS1_16FlashAttnFwdSm90INS1_25CollectiveMainloopFwdSm90ILi2EN4cute5tupleIJNS5_1CILi1EEES8_S8_EEENS6_IJNS7_ILi128EEENS7_ILi112EEENS7_ILi192EEEEEELi192ENS_6half_tEfNS_4arch4Sm90ELb1ELb0ELb0ELb0ELb0ELb0ELb0ELb1ELb1ELb1ELb1ELb0EEENS1_21CollectiveEpilogueFwdINS6_IJSA_SC_SB_EEES9_SE_SG_Li256ELb0ELb1ELb1ELb0EEENS1_19SingleTileSchedulerILb0ELb1ELb1ELi128EEEEEEEEEvNT_6ParamsE:
[----:B------:R-:W-:Y:S01]  /*0000*/  LDC R1, c[0x0][0x37c] ;  /* 0x0000df00ff017b82 */ /* 0x000fe20000000800 */
[----:B------:R-:W-:Y:S05]  /*0010*/  EXIT ;  /* 0x000000000000794d */ /* 0x000fea0003800000 */
.L_x_6:
        /* <DEDUP_REMOVED lines=14> */
.L_x_15:


//--------------------- .text._ZN7cutlass13device_kernelIN5flash11enable_sm90INS1_16FlashAttnFwdSm90INS1_25CollectiveMainloopFwdSm90ILi2EN4cute5tupleIJNS5_1CILi1EEES8_S8_EEENS6_IJNS7_ILi128EEENS7_ILi112EEENS7_ILi192EEEEEELi192ENS_6half_tEfNS_4arch4Sm90ELb1ELb0ELb0ELb1ELb0ELb0ELb0ELb1ELb1ELb1ELb1ELb0EEENS1_21CollectiveEpilogueFwdINS6_IJSA_SC_SB_EEES9_SE_SG_Li256ELb1ELb1ELb1ELb0EEENS1_36VarlenDynamicPersistentTileSchedulerILi128ELi112ELi256ELi128ELb1ELb1ELb1ELb1ELb1ELb1EEEEEEEEEvNT_6ParamsE --------------------------
	.section	.text._ZN7cutlass13device_kernelIN5flash11enable_sm90INS1_16FlashAttnFwdSm90INS1_25CollectiveMainloopFwdSm90ILi2EN4cute5tupleIJNS5_1CILi1EEES8_S8_EEENS6_IJNS7_ILi128EEENS7_ILi112EEENS7_ILi192EEEEEELi192ENS_6half_tEfNS_4arch4Sm90ELb1ELb0ELb0ELb1ELb0ELb0ELb0ELb1ELb1ELb1ELb1ELb0EEENS1_21CollectiveEpilogueFwdINS6_IJSA_SC_SB_EEES9_SE_SG_Li256ELb1ELb1ELb1ELb0EEENS1_36VarlenDynamicPersistentTileSchedulerILi128ELi112ELi256ELi128ELb1ELb1ELb1ELb1ELb1ELb1EEEEEEEEEvNT_6ParamsE,"ax",@progbits
	.align	128
.text._ZN7cutlass13device_kernelIN5flash11enable_sm90INS1_16FlashAttnFwdSm90INS1_25CollectiveMainloopFwdSm90ILi2EN4cute5tupleIJNS5_1CILi1EEES8_S8_EEENS6_IJNS7_ILi128EEENS7_ILi112EEENS7_ILi192EEEEEELi192ENS_6half_tEfNS_4arch4Sm90ELb1ELb0ELb0ELb1ELb0ELb0ELb0ELb1ELb1ELb1ELb1ELb0EEENS1_21CollectiveEpilogueFwdINS6_IJSA_SC_SB_EEES9_SE_SG_Li256ELb1ELb1ELb1ELb0EEENS1_36VarlenDynamicPersistentTileSchedulerILi128ELi112ELi256ELi128ELb1ELb1ELb1ELb1ELb1ELb1EEEEEEEEEvNT_6ParamsE:
        .type           _ZN7cutlass13device_kernelIN5flash11enable_sm90INS1_16FlashAttnFwdSm90INS1_25CollectiveMainloopFwdSm90ILi2EN4cute5tupleIJNS5_1CILi1EEES8_S8_EEENS6_IJNS7_ILi128EEENS7_ILi112EEENS7_ILi192EEEEEELi192ENS_6half_tEfNS_4arch4Sm90ELb1ELb0ELb0ELb1ELb0ELb0ELb0ELb1ELb1ELb1ELb1ELb0EEENS1_21CollectiveEpilogueFwdINS6_IJSA_SC_SB_EEES9_SE_SG_Li256ELb1ELb1ELb1ELb0EEENS1_36VarlenDynamicPersistentTileSchedulerILi128ELi112ELi256ELi128ELb1ELb1ELb1ELb1ELb1ELb1EEEEEEEEEvNT_6ParamsE,@function
        .size           _ZN7cutlass13device_kernelIN5flash11enable_sm90INS1_16FlashAttnFwdSm90INS1_25CollectiveMainloopFwdSm90ILi2EN4cute5tupleIJNS5_1CILi1EEES8_S8_EEENS6_IJNS7_ILi128EEENS7_ILi112EEENS7_ILi192EEEEEELi192ENS_6half_tEfNS_4arch4Sm90ELb1ELb0ELb0ELb1ELb0ELb0ELb0ELb1ELb1ELb1ELb1ELb0EEENS1_21CollectiveEpilogueFwdINS6_IJSA_SC_SB_EEES9_SE_SG_Li256ELb1ELb1ELb1ELb0EEENS1_36VarlenDynamicPersistentTileSchedulerILi128ELi112ELi256ELi128ELb1ELb1ELb1ELb1ELb1ELb1EEEEEEEEEvNT_6ParamsE,(.L_x_16 - _ZN7cutlass13device_kernelIN5flash11enable_sm90INS1_16FlashAttnFwdSm90INS1_25CollectiveMainloopFwdSm90ILi2EN4cute5tupleIJNS5_1CILi1EEES8_S8_EEENS6_IJNS7_ILi128EEENS7_ILi112EEENS7_ILi192EEEEEELi192ENS_6half_tEfNS_4arch4Sm90ELb1ELb0ELb0ELb1ELb0ELb0ELb0ELb1ELb1ELb1ELb1ELb0EEENS1_21CollectiveEpilogueFwdINS6_IJSA_SC_SB_EEES9_SE_SG_Li256ELb1ELb1ELb1ELb0EEENS1_36VarlenDynamicPersistentTileSchedulerILi128ELi112ELi256ELi128ELb1ELb1ELb1ELb1ELb1ELb1EEEEEEEEEvNT_6ParamsE)
        .other          _ZN7cutlass13device_kernelIN5flash11enable_sm90INS1_16FlashAttnFwdSm90INS1_25CollectiveMainloopFwdSm90ILi2EN4cute5tupleIJNS5_1CILi1EEES8_S8_EEENS6_IJNS7_ILi128EEENS7_ILi112EEENS7_ILi192EEEEEELi192ENS_6half_tEfNS_4arch4Sm90ELb1ELb0ELb0ELb1ELb0ELb0ELb0ELb1ELb1ELb1ELb1ELb0EEENS1_21CollectiveEpilogueFwdINS6_IJSA_SC_SB_EEES9_SE_SG_Li256ELb1ELb1ELb1ELb0EEENS1_36VarlenDynamicPersistentTileSchedulerILi128ELi112ELi256ELi128ELb1ELb1ELb1ELb1ELb1ELb1EEEEEEEEEvNT_6ParamsE,@"STO_CUDA_ENTRY STV_DEFAULT"
_ZN7cutlass13device_kernelIN5flash11enable_sm90INS1_16FlashAttnFwdSm90INS1_25CollectiveMainloopFwdSm90ILi2EN4cute5tupleIJNS5_1CILi1EEES8_S8_EEENS6_IJNS7_ILi128EEENS7_ILi112EEENS7_ILi192EEEEEELi192ENS_6half_tEfNS_4arch4Sm90ELb1ELb0ELb0ELb1ELb0ELb0ELb0ELb1ELb1ELb1ELb1ELb0EEENS1_21CollectiveEpilogueFwdINS6_IJSA_SC_SB_EEES9_SE_SG_Li256ELb1ELb1ELb1ELb0EEENS1_36VarlenDynamicPersistentTileSchedulerILi128ELi112ELi256ELi128ELb1ELb1ELb1ELb1ELb1ELb1EEEEEEEEEvNT_6ParamsE:
[----:B------:R-:W-:Y:S01]  /*0000*/  LDC R1, c[0x0][0x37c] ;  /* 0x0000df00ff017b82 */ /* 0x000fe20000000800 */
[----:B------:R-:W-:Y:S05]  /*0010*/  EXIT ;  /* 0x000000000000794d */ /* 0x000fea0003800000 */
.L_x_7:
        /* <DEDUP_REMOVED lines=14> */
.L_x_16:


//--------------------- .text._ZN7cutlass13device_kernelIN5flash11enable_sm90INS1_16FlashAttnFwdSm90INS1_25CollectiveMainloopFwdSm90ILi2EN4cute5tupleIJNS5_1CILi1EEES8_S8_EEENS6_IJNS7_ILi128EEENS7_ILi112EEENS7_ILi192EEEEEELi192ENS_6half_tEfNS_4arch4Sm90ELb1ELb0ELb0ELb1ELb0ELb1ELb0ELb1ELb1ELb1ELb1ELb0EEENS1_21CollectiveEpilogueFwdINS6_IJSA_SC_SB_EEES9_SE_SG_Li256ELb1ELb1ELb1ELb0EEENS1_36VarlenDynamicPersistentTileSchedulerILi128ELi112ELi256ELi128ELb1ELb1ELb1ELb1ELb1ELb1EEEEEEEEEvNT_6ParamsE --------------------------
	.section	.text._ZN7cutlass13device_kernelIN5flash11enable_sm90INS1_16FlashAttnFwdSm90INS1_25CollectiveMainloopFwdSm90ILi2EN4cute5tupleIJNS5_1CILi1EEES8_S8_EEENS6_IJNS7_ILi128EEENS7_ILi112EEENS7_ILi192EEEEEELi192ENS_6half_tEfNS_4arch4Sm90ELb1ELb0ELb0ELb1ELb0ELb1ELb0ELb1ELb1ELb1ELb1ELb0EEENS1_21CollectiveEpilogueFwdINS6_IJSA_SC_SB_EEES9_SE_SG_Li256ELb1ELb1ELb1ELb0EEENS1_36VarlenDynamicPersistentTileSchedulerILi128ELi112ELi256ELi128ELb1ELb1ELb1ELb1ELb1ELb1EEEEEEEEEvNT_6ParamsE,"ax",@progbits
	.align	128
.text._ZN7cutlass13device_kernelIN5flash11enable_sm90INS1_16FlashAttnFwdSm90INS1_25CollectiveMainloopFwdSm90ILi2EN4cute5tupleIJNS5_1CILi1EEES8_S8_EEENS6_IJNS7_ILi128EEENS7_ILi112EEENS7_ILi192EEEEEELi192ENS_6half_tEfNS_4arch4Sm90ELb1ELb0ELb0ELb1ELb0ELb1ELb0ELb1ELb1ELb1ELb1ELb0EEENS1_21CollectiveEpilogueFwdINS6_IJSA_SC_SB_EEES9_SE_SG_Li256ELb1ELb1ELb1ELb0EEENS1_36VarlenDynamicPersistentTileSchedulerILi128ELi112ELi256ELi128ELb1ELb1ELb1ELb1ELb1ELb1EEEEEEEEEvNT_6ParamsE:
        .type           _ZN7cutlass13device_kernelIN5flash11enable_sm90INS1_16FlashAttnFwdSm90INS1_25CollectiveMainloopFwdSm90ILi2EN4cute5tupleIJNS5_1CILi1EEES8_S8_EEENS6_IJNS7_ILi128EEENS7_ILi112EEENS7_ILi192EEEEEELi192ENS_6half_tEfNS_4arch4Sm90ELb1ELb0ELb0ELb1ELb0ELb1ELb0ELb1ELb1ELb1ELb1ELb0EEENS1_21CollectiveEpilogueFwdINS6_IJSA_SC_SB_EEES9_SE_SG_Li256ELb1ELb1ELb1ELb0EEENS1_36VarlenDynamicPersistentTileSchedulerILi128ELi112ELi256ELi128ELb1ELb1ELb1ELb1ELb1ELb1EEEEEEEEEvNT_6ParamsE,@function
        .size           _ZN7cutlass13device_kernelIN5flash11enable_sm90INS1_16FlashAttnFwdSm90INS1_25CollectiveMainloopFwdSm90ILi2EN4cute5tupleIJNS5_1CILi1EEES8_S8_EEENS6_IJNS7_ILi128EEENS7_ILi112EEENS7_ILi192EEEEEELi192ENS_6half_tEfNS_4arch4Sm90ELb1ELb0ELb0ELb1ELb0ELb1ELb0ELb1ELb1ELb1ELb1ELb0EEENS1_21CollectiveEpilogueFwdINS6_IJSA_SC_SB_EEES9_SE_SG_Li256ELb1ELb1ELb1ELb0EEENS1_36VarlenDynamicPersistentTileSchedulerILi128ELi112ELi256ELi128ELb1ELb1ELb1ELb1ELb1ELb1EEEEEEEEEvNT_6ParamsE,(.L_x_17 - _ZN7cutlass13device_kernelIN5flash11enable_sm90INS1_16FlashAttnFwdSm90INS1_25CollectiveMainloopFwdSm90ILi2EN4cute5tupleIJNS5_1CILi1EEES8_S8_EEENS6_IJNS7_ILi128EEENS7_ILi112EEENS7_ILi192EEEEEELi192ENS_6half_tEfNS_4arch4Sm90ELb1ELb0ELb0ELb1ELb0ELb1ELb0ELb1ELb1ELb1ELb1ELb0EEENS1_21CollectiveEpilogueFwdINS6_IJSA_SC_SB_EEES9_SE_SG_Li256ELb1ELb1ELb1ELb0EEENS1_36VarlenDynamicPersistentTileSchedulerILi128ELi112ELi256ELi128ELb1ELb1ELb1ELb1ELb1ELb1EEEEEEEEEvNT_6ParamsE)
        .other          _ZN7cutlass13device_kernelIN5flash11enable_sm90INS1_16FlashAttnFwdSm90INS1_25CollectiveMainloopFwdSm90ILi2EN4cute5tupleIJNS5_1CILi1EEES8_S8_EEENS6_IJNS7_ILi128EEENS7_ILi112EEENS7_ILi192EEEEEELi192ENS_6half_tEfNS_4arch4Sm90ELb1ELb0ELb0ELb1ELb0ELb1ELb0ELb1ELb1ELb1ELb1ELb0EEENS1_21CollectiveEpilogueFwdINS6_IJSA_SC_SB_EEES9_SE_SG_Li256ELb1ELb1ELb1ELb0EEENS1_36VarlenDynamicPersistentTileSchedulerILi128ELi112ELi256ELi128ELb1ELb1ELb1ELb1ELb1ELb1EEEEEEEEEvNT_6ParamsE,@"STO_CUDA_ENTRY STV_DEFAULT"
_ZN7cutlass13device_kernelIN5flash11enable_sm90INS1_16FlashAttnFwdSm90INS1_25CollectiveMainloopFwdSm90ILi2EN4cute5tupleIJNS5_1CILi1EEES8_S8_EEENS6_IJNS7_ILi128EEENS7_ILi112EEENS7_ILi192EEEEEELi192ENS_6half_tEfNS_4arch4Sm90ELb1ELb0ELb0ELb1ELb0ELb1ELb0ELb1ELb1ELb1ELb1ELb0EEENS1_21CollectiveEpilogueFwdINS6_IJSA_SC_SB_EEES9_SE_SG_Li256ELb1ELb1ELb1ELb0EEENS1_36VarlenDynamicPersistentTileSchedulerILi128ELi112ELi256ELi128ELb1ELb1ELb1ELb1ELb1ELb1EEEEEEEEEvNT_6ParamsE:
[----:B------:R-:W-:Y:S01]  /*0000*/  LDC R1, c[0x0][0x37c] ;  /* 0x0000df00ff017b82 */ /* 0x000fe20000000800 */
[----:B------:R-:W-:Y:S05]  /*0010*/  EXIT ;  /* 0x000000000000794d */ /* 0x000fea0003800000 */
.L_x_8:
        /* <DEDUP_REMOVED lines=14> */
.L_x_17:


//--------------------- .nv.shared.reserved.0     --------------------------
	.section	.nv.shared.reserved.0,"aw",@nobits
	.weak		__nv_reservedSMEM_offset_0_alias
	.size		__nv_reservedSMEM_offset_0_alias, 0, 64
	.other		__nv_reservedSMEM_offset_0_alias,@"STO_CUDA_RESERVED_SHARED STV_DEFAULT"
__nv_reservedSMEM_offset_0_alias:
	.zero		0
	.zero		64


//--------------------- .nv.global                --------------------------
	.section	.nv.global,"aw",@nobits
.nv.global:
	.type		_ZN72_INTERNAL_8379c483_36_flash_fwd_hdim192_fp16_split_sm90_cu_ceb34e2a_37614cute1_E,@object
	.size		_ZN72_INTERNAL_8379c483_36_flash_fwd_hdim192_fp16_split_sm90_cu_ceb34e2a_37614cute1_E,(_ZN72_INTERNAL_8379c483_36_flash_fwd_hdim192_fp16_split_sm90_cu_ceb34e2a_37614cuda3std3__45__cpo6cbeginE - _ZN72_INTERNAL_8379c483_36_flash_fwd_hdim192_fp16_split_sm90_cu_ceb34e2a_37614cute1_E)
_ZN72_INTERNAL_8379c483_36_flash_fwd_hdim192_fp16_split_sm90_cu_ceb34e2a_37614cute1_E:
	.zero		1
	.type		_ZN72_INTERNAL_8379c483_36_flash_fwd_hdim192_fp16_split_sm90_cu_ceb34e2a_37614cuda3std3__45__cpo6cbeginE,@object
	.size		_ZN72_INTERNAL_8379c483_36_flash_fwd_hdim192_fp16_split_sm90_cu_ceb34e2a_37614cuda3std3__45__cpo6cbeginE,(_ZN72_INTERNAL_8379c483_36_flash_fwd_hdim192_fp16_split_sm90_cu_ceb34e2a_37614cuda3std3__48in_placeE - _ZN72_INTERNAL_8379c483_36_flash_fwd_hdim192_fp16_split_sm90_cu_ceb34e2a_37614cuda3std3__45__cpo6cbeginE)
_ZN72_INTERNAL_8379c483_36_flash_fwd_hdim192_fp16_split_sm90_cu_ceb34e2a_37614cuda3std3__45__cpo6cbeginE:
	.zero		1
	.type		_ZN72_INTERNAL_8379c483_36_flash_fwd_hdim192_fp16_split_sm90_cu_ceb34e2a_37614cuda3std3__48in_placeE,@object
	.size		_ZN72_INTERNAL_8379c483_36_flash_fwd_hdim192_fp16_split_sm90_cu_ceb34e2a_37614cuda3std3__48in_placeE,(_ZN72_INTERNAL_8379c483_36_flash_fwd_hdim192_fp16_split_sm90_cu_ceb34e2a_37614cuda3std6ranges3__45__cpo9iter_moveE - _ZN72_INTERNAL_8379c483_36_flash_fwd_hdim192_fp16_split_sm90_cu_ceb34e2a_37614cuda3std3__48in_placeE)
_ZN72_INTERNAL_8379c483_36_flash_fwd_hdim192_fp16_split_sm90_cu_ceb34e2a_37614cuda3std3__48in_placeE:
	.zero		1
	.type		_ZN72_INTERNAL_8379c483_36_flash_fwd_hdim192_fp16_split_sm90_cu_ceb34e2a_37614cuda3std6ranges3__45__cpo9iter_moveE,@object
	.size		_ZN72_INTERNAL_8379c483_36_flash_fwd_hdim192_fp16_split_sm90_cu_ceb34e2a_37614cuda3std6ranges3__45__cpo9iter_moveE,(_ZN72_INTERNAL_8379c483_36_flash_fwd_hdim192_fp16_split_sm90_cu_ceb34e2a_37614cuda3std3__45__cpo5beginE - _ZN72_INTERNAL_8379c483_36_flash_fwd_hdim192_fp16_split_sm90_cu_ceb34e2a_37614cuda3std6ranges3__45__cpo9iter_moveE)
_ZN72_INTERNAL_8379c483_36_flash_fwd_hdim192_fp16_split_sm90_cu_ceb34e2a_37614cuda3std6ranges3__45__cpo9iter_moveE:
	.zero		1
	.type		_ZN72_INTERNAL_8379c483_36_flash_fwd_hdim192_fp16_split_sm90_cu_ceb34e2a_37614cuda3std3__45__cpo5beginE,@object
	.size		_ZN72_INTERNAL_8379c483_36_flash_fwd_hdim192_fp16_split_sm90_cu_ceb34e2a_37614cuda3std3__45__cpo5beginE,(_ZN72_INTERNAL_8379c483_36_flash_fwd_hdim192_fp16_split_sm90_cu_ceb34e2a_37614cuda3std3__474_GLOBAL__N__8379c483_36_flash_fwd_hdim192_fp16_split_sm90_cu_ceb34e2a_37616ignoreE - _ZN72_INTERNAL_8379c483_36_flash_fwd_hdim192_fp16_split_sm90_cu_ceb34e2a_37614cuda3std3__45__cpo5beginE)
_ZN72_INTERNAL_8379c483_36_flash_fwd_hdim192_fp16_split_sm90_cu_ceb34e2a_37614cuda3std3__45__cpo5beginE:
	.zero		1
	.type		_ZN72_INTERNAL_8379c483_36_flash_fwd_hdim192_fp16_split_sm90_cu_ceb34e2a_37614cuda3std3__474_GLOBAL__N__8379c483_36_flash_fwd_hdim192_fp16_split_sm90_cu_ceb34e2a_37616ignoreE,@object
	.size		_ZN72_INTERNAL_8379c483_36_flash_fwd_hdim192_fp16_split_sm90_cu_ceb34e2a_37614cuda3std3__474_GLOBAL__N__8379c483_36_flash_fwd_hdim192_fp16_split_sm90_cu_ceb34e2a_37616ignoreE,(_ZN72_INTERNAL_8379c483_36_flash_fwd_hdim192_fp16_split_sm90_cu_ceb34e2a_37614cute7productE - _ZN72_INTERNAL_8379c483_36_flash_fwd_hdim192_fp16_split_sm90_cu_ceb34e2a_37614cuda3std3__474_GLOBAL__N__8379c483_36_flash_fwd_hdim192_fp16_split_sm90_cu_ceb34e2a_37616ignoreE)
_ZN72_INTERNAL_8379c483_36_flash_fwd_hdim192_fp16_split_sm90_cu_ceb34e2a_37614cuda3std3__474_GLOBAL__N__8379c483_36_flash_fwd_hdim192_fp16_split_sm90_cu_ceb34e2a_37616ignoreE:
	.zero		1
	.type		_ZN72_INTERNAL_8379c483_36_flash_fwd_hdim192_fp16_split_sm90_cu_ceb34e2a_37614cute7productE,@object
	.size		_ZN72_INTERNAL_8379c483_36_flash_fwd_hdim192_fp16_split_sm90_cu_ceb34e2a_37614cute7productE,(_ZN72_INTERNAL_8379c483_36_flash_fwd_hdim192_fp16_split_sm90_cu_ceb34e2a_37614cuda3std3__45__cpo3endE - _ZN72_INTERNAL_8379c483_36_flash_fwd_hdim192_fp16_split_sm90_cu_ceb34e2a_37614cute7productE)
_ZN72_INTERNAL_8379c483_36_flash_fwd_hdim192_fp16_split_sm90_cu_ceb34e2a_37614cute7productE:
	.zero		1
	.type		_ZN72_INTERNAL_8379c483_36_flash_fwd_hdim192_fp16_split_sm90_cu_ceb34e2a_37614cuda3std3__45__cpo3endE,@object
	.size		_ZN72_INTERNAL_8379c483_36_flash_fwd_hdim192_fp16_split_sm90_cu_ceb34e2a_37614cuda3std3__45__cpo3endE,(_ZN72_INTERNAL_8379c483_36_flash_fwd_hdim192_fp16_split_sm90_cu_ceb34e2a_37614cuda3std3__419piecewise_constructE - _ZN72_INTERNAL_8379c483_36_flash_fwd_hdim192_fp16_split_sm90_cu_ceb34e2a_37614cuda3std3__45__cpo3endE)
_ZN72_INTERNAL_8379c483_36_flash_fwd_hdim192_fp16_split_sm90_cu_ceb34e2a_37614cuda3std3__45__cpo3endE:
	.zero		1
	.type		_ZN72_INTERNAL_8379c483_36_flash_fwd_hdim192_fp16_split_sm90_cu_ceb34e2a_37614cuda3std3__419piecewise_constructE,@object
	.size		_ZN72_INTERNAL_8379c483_36_flash_fwd_hdim192_fp16_split_sm90_cu_ceb34e2a_37614cuda3std3__419piecewise_constructE,(_ZN72_INTERNAL_8379c483_36_flash_fwd_hdim192_fp16_split_sm90_cu_ceb34e2a_37614cuda3std3__45__cpo4cendE - _ZN72_INTERNAL_8379c483_36_flash_fwd_hdim192_fp16_split_sm90_cu_ceb34e2a_37614cuda3std3__419piecewise_constructE)
_ZN72_INTERNAL_8379c483_36_flash_fwd_hdim192_fp16_split_sm90_cu_ceb34e2a_37614cuda3std3__419piecewise_constructE:
	.zero		1
	.type		_ZN72_INTERNAL_8379c483_36_flash_fwd_hdim192_fp16_split_sm90_cu_ceb34e2a_37614cuda3std3__45__cpo4cendE,@object
	.size		_ZN72_INTERNAL_8379c483_36_flash_fwd_hdim192_fp16_split_sm90_cu_ceb34e2a_37614cuda3std3__45__cpo4cendE,(_ZN72_INTERNAL_8379c483_36_flash_fwd_hdim192_fp16_split_sm90_cu_ceb34e2a_37614cuda3std6ranges3__45__cpo4swapE - _ZN72_INTERNAL_8379c483_36_flash_fwd_hdim192_fp16_split_sm90_cu_ceb34e2a_37614cuda3std3__45__cpo4cendE)
_ZN72_INTERNAL_8379c483_36_flash_fwd_hdim192_fp16_split_sm90_cu_ceb34e2a_37614cuda3std3__45__cpo4cendE:
	.zero		1
	.type		_ZN72_INTERNAL_8379c483_36_flash_fwd_hdim192_fp16_split_sm90_cu_ceb34e2a_37614cuda3std6ranges3__45__cpo4swapE,@object
	.size		_ZN72_INTERNAL_8379c483_36_flash_fwd_hdim192_fp16_split_sm90_cu_ceb34e2a_37614cuda3std6ranges3__45__cpo4swapE,(.L_7 - _ZN72_INTERNAL_8379c483_36_flash_fwd_hdim192_fp16_split_sm90_cu_ceb34e2a_37614cuda3std6ranges3__45__cpo4swapE)
_ZN72_INTERNAL_8379c483_36_flash_fwd_hdim192_fp16_split_sm90_cu_ceb34e2a_37614cuda3std6ranges3__45__cpo4swapE:
	.zero		1
.L_7:


//--------------------- .nv.constant0._ZN7cutlass13device_kernelIN5flash11enable_sm90INS1_16FlashAttnFwdSm90INS1_25CollectiveMainloopFwdSm90ILi2EN4cute5tupleIJNS5_1CILi1EEES8_S8_EEENS6_IJNS7_ILi128EEENS7_ILi112EEENS7_ILi192EEEEEELi192ENS_6half_tEfNS_4arch4Sm90ELb0ELb0ELb0ELb0ELb0ELb0ELb0ELb1ELb1ELb1ELb1ELb0EEENS1_21CollectiveEpilogueFwdINS6_IJSA_SC_SB_EEES9_SE_SG_Li256ELb0ELb1ELb1ELb0EEENS1_19SingleTileSchedulerILb0ELb1ELb1ELi128EEEEEEEEEvNT_6ParamsE --------------------------
	.section	.nv.constant0._ZN7cutlass13device_kernelIN5flash11enable_sm90INS1_16FlashAttnFwdSm90INS1_25CollectiveMainloopFwdSm90ILi2EN4cute5tupleIJNS5_1CILi1EEES8_S8_EEENS6_IJNS7_ILi128EEENS7_ILi112EEENS7_ILi192EEEEEELi192ENS_6half_tEfNS_4arch4Sm90ELb0ELb0ELb0ELb0ELb0ELb0ELb0ELb1ELb1ELb1ELb1ELb0EEENS1_21CollectiveEpilogueFwdINS6_IJSA_SC_SB_EEES9_SE_SG_Li256ELb0ELb1ELb1ELb0EEENS1_19SingleTileSchedulerILb0ELb1ELb1ELi128EEEEEEEEEvNT_6ParamsE,"a",@progbits
	.sectionflags	@""
	.align	4
.nv.constant0._ZN7cutlass13device_kernelIN5flash11enable_sm90INS1_16FlashAttnFwdSm90INS1_25CollectiveMainloopFwdSm90ILi2EN4cute5tupleIJNS5_1CILi1EEES8_S8_EEENS6_IJNS7_ILi128EEENS7_ILi112EEENS7_ILi192EEEEEELi192ENS_6half_tEfNS_4arch4Sm90ELb0ELb0ELb0ELb0ELb0ELb0ELb0ELb1ELb1ELb1ELb1ELb0EEENS1_21CollectiveEpilogueFwdINS6_IJSA_SC_SB_EEES9_SE_SG_Li256ELb0ELb1ELb1ELb0EEENS1_19SingleTileSchedulerILb0ELb1ELb1ELi128EEEEEEEEEvNT_6ParamsE:
	.zero		3456


//--------------------- .nv.constant0._ZN7cutlass13device_kernelIN5flash11enable_sm90INS1_16FlashAttnFwdSm90INS1_25CollectiveMainloopFwdSm90ILi2EN4cute5tupleIJNS5_1CILi1EEES8_S8_EEENS6_IJNS7_ILi128EEENS7_ILi112EEENS7_ILi192EEEEEELi192ENS_6half_tEfNS_4arch4Sm90ELb0ELb0ELb0ELb1ELb0ELb0ELb0ELb1ELb1ELb1ELb1ELb0EEENS1_21CollectiveEpilogueFwdINS6_IJSA_SC_SB_EEES9_SE_SG_Li256ELb1ELb1ELb1ELb0EEENS1_36VarlenDynamicPersistentTileSchedulerILi128ELi112ELi256ELi128ELb1ELb1ELb1ELb0ELb1ELb1EEEEEEEEEvNT_6ParamsE --------------------------
	.section	.nv.constant0._ZN7cutlass13device_kernelIN5flash11enable_sm90INS1_16FlashAttnFwdSm90INS1_25CollectiveMainloopFwdSm90ILi2EN4cute5tupleIJNS5_1CILi1EEES8_S8_EEENS6_IJNS7_ILi128EEENS7_ILi112EEENS7_ILi192EEEEEELi192ENS_6half_tEfNS_4arch4Sm90ELb0ELb0ELb0ELb1ELb0ELb0ELb0ELb1ELb1ELb1ELb1ELb0EEENS1_21CollectiveEpilogueFwdINS6_IJSA_SC_SB_EEES9_SE_SG_Li256ELb1ELb1ELb1ELb0EEENS1_36VarlenDynamicPersistentTileSchedulerILi128ELi112ELi256ELi128ELb1ELb1ELb1ELb0ELb1ELb1EEEEEEEEEvNT_6ParamsE,"a",@progbits
	.sectionflags	@""
	.align	4
.nv.constant0._ZN7cutlass13device_kernelIN5flash11enable_sm90INS1_16FlashAttnFwdSm90INS1_25CollectiveMainloopFwdSm90ILi2EN4cute5tupleIJNS5_1CILi1EEES8_S8_EEENS6_IJNS7_ILi128EEENS7_ILi112EEENS7_ILi192EEEEEELi192ENS_6half_tEfNS_4arch4Sm90ELb0ELb0ELb0ELb1ELb0ELb0ELb0ELb1ELb1ELb1ELb1ELb0EEENS1_21CollectiveEpilogueFwdINS6_IJSA_SC_SB_EEES9_SE_SG_Li256ELb1ELb1ELb1ELb0EEENS1_36VarlenDynamicPersistentTileSchedulerILi128ELi112ELi256ELi128ELb1ELb1ELb1ELb0ELb1ELb1EEEEEEEEEvNT_6ParamsE:
	.zero		3584


//--------------------- .nv.constant0._ZN7cutlass13device_kernelIN5flash11enable_sm90INS1_16FlashAttnFwdSm90INS1_25CollectiveMainloopFwdSm90ILi2EN4cute5tupleIJNS5_1CILi1EEES8_S8_EEENS6_IJNS7_ILi128EEENS7_ILi112EEENS7_ILi192EEEEEELi192ENS_6half_tEfNS_4arch4Sm90ELb0ELb0ELb0ELb1ELb0ELb1ELb0ELb1ELb1ELb1ELb1ELb0EEENS1_21CollectiveEpilogueFwdINS6_IJSA_SC_SB_EEES9_SE_SG_Li256ELb1ELb1ELb1ELb0EEENS1_36VarlenDynamicPersistentTileSchedulerILi128ELi112ELi256ELi128ELb1ELb1ELb1ELb0ELb1ELb1EEEEEEEEEvNT_6ParamsE --------------------------
	.section	.nv.constant0._ZN7cutlass13device_kernelIN5flash11enable_sm90INS1_16FlashAttnFwdSm90INS1_25CollectiveMainloopFwdSm90ILi2EN4cute5tupleIJNS5_1CILi1EEES8_S8_EEENS6_IJNS7_ILi128EEENS7_ILi112EEENS7_ILi192EEEEEELi192ENS_6half_tEfNS_4arch4Sm90ELb0ELb0ELb0ELb1ELb0ELb1ELb0ELb1ELb1ELb1ELb1ELb0EEENS1_21CollectiveEpilogueFwdINS6_IJSA_SC_SB_EEES9_SE_SG_Li256ELb1ELb1ELb1ELb0EEENS1_36VarlenDynamicPersistentTileSchedulerILi128ELi112ELi256ELi128ELb1ELb1ELb1ELb0ELb1ELb1EEEEEEEEEvNT_6ParamsE,"a",@progbits
	.sectionflags	@""
	.align	4
.nv.constant0._ZN7cutlass13device_kernelIN5flash11enable_sm90INS1_16FlashAttnFwdSm90INS1_25CollectiveMainloopFwdSm90ILi2EN4cute5tupleIJNS5_1CILi1EEES8_S8_EEENS6_IJNS7_ILi128EEENS7_ILi112EEENS7_ILi192EEEEEELi192ENS_6half_tEfNS_4arch4Sm90ELb0ELb0ELb0ELb1ELb0ELb1ELb0ELb1ELb1ELb1ELb1ELb0EEENS1_21CollectiveEpilogueFwdINS6_IJSA_SC_SB_EEES9_SE_SG_Li256ELb1ELb1ELb1ELb0EEENS1_36VarlenDynamicPersistentTileSchedulerILi128ELi112ELi256ELi128ELb1ELb1ELb1ELb0ELb1ELb1EEEEEEEEEvNT_6ParamsE:
	.zero		3584


//--------------------- .nv.constant0._ZN7cutlass13device_kernelIN5flash11enable_sm90INS1_16FlashAttnFwdSm90INS1_25CollectiveMainloopFwdSm90ILi2EN4cute5tupleIJNS5_1CILi1EEES8_S8_EEENS6_IJNS7_ILi128EEENS7_ILi96EEENS7_ILi192EEEEEELi192ENS_6half_tEfNS_4arch4Sm90ELb0ELb1ELb0ELb0ELb0ELb0ELb0ELb1ELb1ELb1ELb1ELb0EEENS1_21CollectiveEpilogueFwdINS6_IJSA_SC_SB_EEES9_SE_SG_Li256ELb0ELb1ELb1ELb0EEENS1_19SingleTileSchedulerILb0ELb1ELb1ELi128EEEEEEEEEvNT_6ParamsE --------------------------
	.section	.nv.constant0._ZN7cutlass13device_kernelIN5flash11enable_sm90INS1_16FlashAttnFwdSm90INS1_25CollectiveMainloopFwdSm90ILi2EN4cute5tupleIJNS5_1CILi1EEES8_S8_EEENS6_IJNS7_ILi128EEENS7_ILi96EEENS7_ILi192EEEEEELi192ENS_6half_tEfNS_4arch4Sm90ELb0ELb1ELb0ELb0ELb0ELb0ELb0ELb1ELb1ELb1ELb1ELb0EEENS1_21CollectiveEpilogueFwdINS6_IJSA_SC_SB_EEES9_SE_SG_Li256ELb0ELb1ELb1ELb0EEENS1_19SingleTileSchedulerILb0ELb1ELb1ELi128EEEEEEEEEvNT_6ParamsE,"a",@progbits
	.sectionflags	@""
	.align	4
.nv.constant0._ZN7cutlass13device_kernelIN5flash11enable_sm90INS1_16FlashAttnFwdSm90INS1_25CollectiveMainloopFwdSm90ILi2EN4cute5tupleIJNS5_1CILi1EEES8_S8_EEENS6_IJNS7_ILi128EEENS7_ILi96EEENS7_ILi192EEEEEELi192ENS_6half_tEfNS_4arch4Sm90ELb0ELb1ELb0ELb0ELb0ELb0ELb0ELb1ELb1ELb1ELb1ELb0EEENS1_21CollectiveEpilogueFwdINS6_IJSA_SC_SB_EEES9_SE_SG_Li256ELb0ELb1ELb1ELb0EEENS1_19SingleTileSchedulerILb0ELb1ELb1ELi128EEEEEEEEEvNT_6ParamsE:
	.zero		3456


//--------------------- .nv.constant0._ZN7cutlass13device_kernelIN5flash11enable_sm90INS1_16FlashAttnFwdSm90INS1_25CollectiveMainloopFwdSm90ILi2EN4cute5tupleIJNS5_1CILi1EEES8_S8_EEENS6_IJNS7_ILi128EEENS7_ILi96EEENS7_ILi192EEEEEELi192ENS_6half_tEfNS_4arch4Sm90ELb0ELb1ELb0ELb1ELb0ELb0ELb0ELb1ELb1ELb1ELb1ELb0EEENS1_21CollectiveEpilogueFwdINS6_IJSA_SC_SB_EEES9_SE_SG_Li256ELb1ELb1ELb1ELb0EEENS1_36VarlenDynamicPersistentTileSchedulerILi128ELi96ELi256ELi128ELb1ELb1ELb1ELb1ELb0ELb1EEEEEEEEEvNT_6ParamsE --------------------------
	.section	.nv.constant0._ZN7cutlass13device_kernelIN5flash11enable_sm90INS1_16FlashAttnFwdSm90INS1_25CollectiveMainloopFwdSm90ILi2EN4cute5tupleIJNS5_1CILi1EEES8_S8_EEENS6_IJNS7_ILi128EEENS7_ILi96EEENS7_ILi192EEEEEELi192ENS_6half_tEfNS_4arch4Sm90ELb0ELb1ELb0ELb1ELb0ELb0ELb0ELb1ELb1ELb1ELb1ELb0EEENS1_21CollectiveEpilogueFwdINS6_IJSA_SC_SB_EEES9_SE_SG_Li256ELb1ELb1ELb1ELb0EEENS1_36VarlenDynamicPersistentTileSchedulerILi128ELi96ELi256ELi128ELb1ELb1ELb1ELb1ELb0ELb1EEEEEEEEEvNT_6ParamsE,"a",@progbits
	.sectionflags	@""
	.align	4
.nv.constant0._ZN7cutlass13device_kernelIN5flash11enable_sm90INS1_16FlashAttnFwdSm90INS1_25CollectiveMainloopFwdSm90ILi2EN4cute5tupleIJNS5_1CILi1EEES8_S8_EEENS6_IJNS7_ILi128EEENS7_ILi96EEENS7_ILi192EEEEEELi192ENS_6half_tEfNS_4arch4Sm90ELb0ELb1ELb0ELb1ELb0ELb0ELb0ELb1ELb1ELb1ELb1ELb0EEENS1_21CollectiveEpilogueFwdINS6_IJSA_SC_SB_EEES9_SE_SG_Li256ELb1ELb1ELb1ELb0EEENS1_36VarlenDynamicPersistentTileSchedulerILi128ELi96ELi256ELi128ELb1ELb1ELb1ELb1ELb0ELb1EEEEEEEEEvNT_6ParamsE:
	.zero		3584


//--------------------- .nv.constant0._ZN7cutlass13device_kernelIN5flash11enable_sm90INS1_16FlashAttnFwdSm90INS1_25CollectiveMainloopFwdSm90ILi2EN4cute5tupleIJNS5_1CILi1EEES8_S8_EEENS6_IJNS7_ILi128EEENS7_ILi96EEENS7_ILi192EEEEEELi192ENS_6half_tEfNS_4arch4Sm90ELb0ELb1ELb0ELb1ELb0ELb1ELb0ELb1ELb1ELb1ELb1ELb0EEENS1_21CollectiveEpilogueFwdINS6_IJSA_SC_SB_EEES9_SE_SG_Li256ELb1ELb1ELb1ELb0EEENS1_36VarlenDynamicPersistentTileSchedulerILi128ELi96ELi256ELi128ELb1ELb1ELb1ELb1ELb0ELb1EEEEEEEEEvNT_6ParamsE --------------------------
	.section	.nv.constant0._ZN7cutlass13device_kernelIN5flash11enable_sm90INS1_16FlashAttnFwdSm90INS1_25CollectiveMainloopFwdSm90ILi2EN4cute5tupleIJNS5_1CILi1EEES8_S8_EEENS6_IJNS7_ILi128EEENS7_ILi96EEENS7_ILi192EEEEEELi192ENS_6half_tEfNS_4arch4Sm90ELb0ELb1ELb0ELb1ELb0ELb1ELb0ELb1ELb1ELb1ELb1ELb0EEENS1_21CollectiveEpilogueFwdINS6_IJSA_SC_SB_EEES9_SE_SG_Li256ELb1ELb1ELb1ELb0EEENS1_36VarlenDynamicPersistentTileSchedulerILi128ELi96ELi256ELi128ELb1ELb1ELb1ELb1ELb0ELb1EEEEEEEEEvNT_6ParamsE,"a",@progbits
	.sectionflags	@""
	.align	4
.nv.constant0._ZN7cutlass13device_kernelIN5flash11enable_sm90INS1_16FlashAttnFwdSm90INS1_25CollectiveMainloopFwdSm90ILi2EN4cute5tupleIJNS5_1CILi1EEES8_S8_EEENS6_IJNS7_ILi128EEENS7_ILi96EEENS7_ILi192EEEEEELi192ENS_6half_tEfNS_4arch4Sm90ELb0ELb1ELb0ELb1ELb0ELb1ELb0ELb1ELb1ELb1ELb1ELb0EEENS1_21CollectiveEpilogueFwdINS6_IJSA_SC_SB_EEES9_SE_SG_Li256ELb1ELb1ELb1ELb0EEENS1_36VarlenDynamicPersistentTileSchedulerILi128ELi96ELi256ELi128ELb1ELb1ELb1ELb1ELb0ELb1EEEEEEEEEvNT_6ParamsE:
	.zero		3584


//--------------------- .nv.constant0._ZN7cutlass13device_kernelIN5flash11enable_sm90INS1_16FlashAttnFwdSm90INS1_25CollectiveMainloopFwdSm90ILi2EN4cute5tupleIJNS5_1CILi1EEES8_S8_EEENS6_IJNS7_ILi128EEENS7_ILi112EEENS7_ILi192EEEEEELi192ENS_6half_tEfNS_4arch4Sm90ELb1ELb0ELb0ELb0ELb0ELb0ELb0ELb1ELb1ELb1ELb1ELb0EEENS1_21CollectiveEpilogueFwdINS6_IJSA_SC_SB_EEES9_SE_SG_Li256ELb0ELb1ELb1ELb0EEENS1_19SingleTileSchedulerILb0ELb1ELb1ELi128EEEEEEEEEvNT_6ParamsE --------------------------
	.section	.nv.constant0._ZN7cutlass13device_kernelIN5flash11enable_sm90INS1_16FlashAttnFwdSm90INS1_25CollectiveMainloopFwdSm90ILi2EN4cute5tupleIJNS5_1CILi1EEES8_S8_EEENS6_IJNS7_ILi128EEENS7_ILi112EEENS7_ILi192EEEEEELi192ENS_6half_tEfNS_4arch4Sm90ELb1ELb0ELb0ELb0ELb0ELb0ELb0ELb1ELb1ELb1ELb1ELb0EEENS1_21CollectiveEpilogueFwdINS6_IJSA_SC_SB_EEES9_SE_SG_Li256ELb0ELb1ELb1ELb0EEENS1_19SingleTileSchedulerILb0ELb1ELb1ELi128EEEEEEEEEvNT_6ParamsE,"a",@progbits
	.sectionflags	@""
	.align	4
.nv.constant0._ZN7cutlass13device_kernelIN5flash11enable_sm90INS1_16FlashAttnFwdSm90INS1_25CollectiveMainloopFwdSm90ILi2EN4cute5tupleIJNS5_1CILi1EEES8_S8_EEENS6_IJNS7_ILi128EEENS7_ILi112EEENS7_ILi192EEEEEELi192ENS_6half_tEfNS_4arch4Sm90ELb1ELb0ELb0ELb0ELb0ELb0ELb0ELb1ELb1ELb1ELb1ELb0EEENS1_21CollectiveEpilogueFwdINS6_IJSA_SC_SB_EEES9_SE_SG_Li256ELb0ELb1ELb1ELb0EEENS1_19SingleTileSchedulerILb0ELb1ELb1ELi128EEEEEEEEEvNT_6ParamsE:
	.zero		3456


//--------------------- .nv.constant0._ZN7cutlass13device_kernelIN5flash11enable_sm90INS1_16FlashAttnFwdSm90INS1_25CollectiveMainloopFwdSm90ILi2EN4cute5tupleIJNS5_1CILi1EEES8_S8_EEENS6_IJNS7_ILi128EEENS7_ILi112EEENS7_ILi192EEEEEELi192ENS_6half_tEfNS_4arch4Sm90ELb1ELb0ELb0ELb1ELb0ELb0ELb0ELb1ELb1ELb1ELb1ELb0EEENS1_21CollectiveEpilogueFwdINS6_IJSA_SC_SB_EEES9_SE_SG_Li256ELb1ELb1ELb1ELb0EEENS1_36VarlenDynamicPersistentTileSchedulerILi128ELi112ELi256ELi128ELb1ELb1ELb1ELb1ELb1ELb1EEEEEEEEEvNT_6ParamsE --------------------------
	.section	.nv.constant0._ZN7cutlass13device_kernelIN5flash11enable_sm90INS1_16FlashAttnFwdSm90INS1_25CollectiveMainloopFwdSm90ILi2EN4cute5tupleIJNS5_1CILi1EEES8_S8_EEENS6_IJNS7_ILi128EEENS7_ILi112EEENS7_ILi192EEEEEELi192ENS_6half_tEfNS_4arch4Sm90ELb1ELb0ELb0ELb1ELb0ELb0ELb0ELb1ELb1ELb1ELb1ELb0EEENS1_21CollectiveEpilogueFwdINS6_IJSA_SC_SB_EEES9_SE_SG_Li256ELb1ELb1ELb1ELb0EEENS1_36VarlenDynamicPersistentTileSchedulerILi128ELi112ELi256ELi128ELb1ELb1ELb1ELb1ELb1ELb1EEEEEEEEEvNT_6ParamsE,"a",@progbits
	.sectionflags	@""
	.align	4
.nv.constant0._ZN7cutlass13device_kernelIN5flash11enable_sm90INS1_16FlashAttnFwdSm90INS1_25CollectiveMainloopFwdSm90ILi2EN4cute5tupleIJNS5_1CILi1EEES8_S8_EEENS6_IJNS7_ILi128EEENS7_ILi112EEENS7_ILi192EEEEEELi192ENS_6half_tEfNS_4arch4Sm90ELb1ELb0ELb0ELb1ELb0ELb0ELb0ELb1ELb1ELb1ELb1ELb0EEENS1_21CollectiveEpilogueFwdINS6_IJSA_SC_SB_EEES9_SE_SG_Li256ELb1ELb1ELb1ELb0EEENS1_36VarlenDynamicPersistentTileSchedulerILi128ELi112ELi256ELi128ELb1ELb1ELb1ELb1ELb1ELb1EEEEEEEEEvNT_6ParamsE:
	.zero		3584


//--------------------- .nv.constant0._ZN7cutlass13device_kernelIN5flash11enable_sm90INS1_16FlashAttnFwdSm90INS1_25CollectiveMainloopFwdSm90ILi2EN4cute5tupleIJNS5_1CILi1EEES8_S8_EEENS6_IJNS7_ILi128EEENS7_ILi112EEENS7_ILi192EEEEEELi192ENS_6half_tEfNS_4arch4Sm90ELb1ELb0ELb0ELb1ELb0ELb1ELb0ELb1ELb1ELb1ELb1ELb0EEENS1_21CollectiveEpilogueFwdINS6_IJSA_SC_SB_EEES9_SE_SG_Li256ELb1ELb1ELb1ELb0EEENS1_36VarlenDynamicPersistentTileSchedulerILi128ELi112ELi256ELi128ELb1ELb1ELb1ELb1ELb1ELb1EEEEEEEEEvNT_6ParamsE --------------------------
	.section	.nv.constant0._ZN7cutlass13device_kernelIN5flash11enable_sm90INS1_16FlashAttnFwdSm90INS1_25CollectiveMainloopFwdSm90ILi2EN4cute5tupleIJNS5_1CILi1EEES8_S8_EEENS6_IJNS7_ILi128EEENS7_ILi112EEENS7_ILi192EEEEEELi192ENS_6half_tEfNS_4arch4Sm90ELb1ELb0ELb0ELb1ELb0ELb1ELb0ELb1ELb1ELb1ELb1ELb0EEENS1_21CollectiveEpilogueFwdINS6_IJSA_SC_SB_EEES9_SE_SG_Li256ELb1ELb1ELb1ELb0EEENS1_36VarlenDynamicPersistentTileSchedulerILi128ELi112ELi256ELi128ELb1ELb1ELb1ELb1ELb1ELb1EEEEEEEEEvNT_6ParamsE,"a",@progbits
	.sectionflags	@""
	.align	4
.nv.constant0._ZN7cutlass13device_kernelIN5flash11enable_sm90INS1_16FlashAttnFwdSm90INS1_25CollectiveMainloopFwdSm90ILi2EN4cute5tupleIJNS5_1CILi1EEES8_S8_EEENS6_IJNS7_ILi128EEENS7_ILi112EEENS7_ILi192EEEEEELi192ENS_6half_tEfNS_4arch4Sm90ELb1ELb0ELb0ELb1ELb0ELb1ELb0ELb1ELb1ELb1ELb1ELb0EEENS1_21CollectiveEpilogueFwdINS6_IJSA_SC_SB_EEES9_SE_SG_Li256ELb1ELb1ELb1ELb0EEENS1_36VarlenDynamicPersistentTileSchedulerILi128ELi112ELi256ELi128ELb1ELb1ELb1ELb1ELb1ELb1EEEEEEEEEvNT_6ParamsE:
	.zero		3584


//--------------------- SYMBOLS --------------------------

	.type		.nv.reservedSmem.offset0,@object
	.size		.nv.reservedSmem.offset0,0x4
